//
// Generated by NVIDIA NVVM Compiler
//
// Compiler Build ID: CL-36424714
// Cuda compilation tools, release 13.0, V13.0.88
// Based on NVVM 20.0.0
//

.version 9.0
.target sm_100
.address_size 64

	// .globl	_Z16Acceleration_GPUPfS_S_S_ii
// _ZZ19Acceleration_SharedPfS_S_S_iiiE2Xs has been demoted
// _ZZ19Acceleration_SharedPfS_S_S_iiiE2Ys has been demoted

.visible .entry _Z16Acceleration_GPUPfS_S_S_ii(
	.param .u64 .ptr .align 1 _Z16Acceleration_GPUPfS_S_S_ii_param_0,
	.param .u64 .ptr .align 1 _Z16Acceleration_GPUPfS_S_S_ii_param_1,
	.param .u64 .ptr .align 1 _Z16Acceleration_GPUPfS_S_S_ii_param_2,
	.param .u64 .ptr .align 1 _Z16Acceleration_GPUPfS_S_S_ii_param_3,
	.param .u32 _Z16Acceleration_GPUPfS_S_S_ii_param_4,
	.param .u32 _Z16Acceleration_GPUPfS_S_S_ii_param_5
)
{
	.reg .pred 	%p<16>;
	.reg .b32 	%r<43>;
	.reg .b32 	%f<120>;
	.reg .b64 	%rd<32>;

	ld.param.u64 	%rd10, [_Z16Acceleration_GPUPfS_S_S_ii_param_0];
	ld.param.u64 	%rd11, [_Z16Acceleration_GPUPfS_S_S_ii_param_1];
	ld.param.u64 	%rd8, [_Z16Acceleration_GPUPfS_S_S_ii_param_2];
	ld.param.u64 	%rd9, [_Z16Acceleration_GPUPfS_S_S_ii_param_3];
	ld.param.u32 	%r25, [_Z16Acceleration_GPUPfS_S_S_ii_param_4];
	ld.param.u32 	%r24, [_Z16Acceleration_GPUPfS_S_S_ii_param_5];
	cvta.to.global.u64 	%rd1, %rd11;
	cvta.to.global.u64 	%rd2, %rd10;
	mov.u32 	%r1, %tid.x;
	mov.u32 	%r26, %ctaid.x;
	mov.u32 	%r27, %ntid.x;
	mul.lo.s32 	%r2, %r26, %r27;
	add.s32 	%r3, %r2, %r1;
	add.s32 	%r28, %r25, -1;
	mul.lo.s32 	%r4, %r28, %r24;
	setp.lt.s32 	%p1, %r24, 1;
	mov.f32 	%f104, 0f00000000;
	mov.f32 	%f105, %f104;
	@%p1 bra 	$L__BB0_22;
	add.s32 	%r30, %r4, %r3;
	mul.wide.s32 	%rd12, %r30, 4;
	add.s64 	%rd3, %rd2, %rd12;
	add.s64 	%rd4, %rd1, %rd12;
	and.b32  	%r5, %r24, 3;
	setp.lt.u32 	%p2, %r24, 4;
	mov.f32 	%f105, 0f00000000;
	mov.b32 	%r39, 0;
	mov.f32 	%f104, %f105;
	@%p2 bra 	$L__BB0_16;
	and.b32  	%r39, %r24, 2147483644;
	mul.wide.s32 	%rd13, %r4, 4;
	add.s64 	%rd31, %rd13, 12;
	neg.s32 	%r36, %r3;
	mov.f32 	%f105, 0f00000000;
	mov.b32 	%r38, 0;
	mov.u32 	%r37, %r4;
$L__BB0_3:
	setp.eq.s32 	%p3, %r36, 0;
	@%p3 bra 	$L__BB0_6;
	mul.wide.s32 	%rd14, %r37, 4;
	add.s64 	%rd15, %rd2, %rd14;
	ld.global.f32 	%f50, [%rd15];
	ld.global.f32 	%f51, [%rd3];
	sub.f32 	%f3, %f50, %f51;
	add.s64 	%rd16, %rd1, %rd14;
	ld.global.f32 	%f52, [%rd16];
	ld.global.f32 	%f53, [%rd4];
	sub.f32 	%f4, %f52, %f53;
	mul.f32 	%f54, %f4, %f4;
	fma.rn.f32 	%f55, %f3, %f3, %f54;
	sqrt.rn.f32 	%f5, %f55;
	setp.leu.f32 	%p4, %f5, 0f3C23D70A;
	@%p4 bra 	$L__BB0_6;
	mul.f32 	%f56, %f5, %f5;
	mul.f32 	%f57, %f5, %f56;
	mov.f32 	%f58, 0f41200000;
	div.rn.f32 	%f59, %f58, %f57;
	fma.rn.f32 	%f104, %f3, %f59, %f104;
	fma.rn.f32 	%f105, %f4, %f59, %f105;
$L__BB0_6:
	add.s32 	%r32, %r38, 1;
	setp.eq.s32 	%p5, %r32, %r3;
	@%p5 bra 	$L__BB0_9;
	add.s64 	%rd17, %rd2, %rd31;
	ld.global.f32 	%f60, [%rd17+-8];
	ld.global.f32 	%f61, [%rd3];
	sub.f32 	%f10, %f60, %f61;
	add.s64 	%rd18, %rd1, %rd31;
	ld.global.f32 	%f62, [%rd18+-8];
	ld.global.f32 	%f63, [%rd4];
	sub.f32 	%f11, %f62, %f63;
	mul.f32 	%f64, %f11, %f11;
	fma.rn.f32 	%f65, %f10, %f10, %f64;
	sqrt.rn.f32 	%f12, %f65;
	setp.leu.f32 	%p6, %f12, 0f3C23D70A;
	@%p6 bra 	$L__BB0_9;
	mul.f32 	%f66, %f12, %f12;
	mul.f32 	%f67, %f12, %f66;
	mov.f32 	%f68, 0f41200000;
	div.rn.f32 	%f69, %f68, %f67;
	fma.rn.f32 	%f104, %f10, %f69, %f104;
	fma.rn.f32 	%f105, %f11, %f69, %f105;
$L__BB0_9:
	add.s32 	%r33, %r38, 2;
	setp.eq.s32 	%p7, %r33, %r3;
	@%p7 bra 	$L__BB0_12;
	add.s64 	%rd19, %rd2, %rd31;
	ld.global.f32 	%f70, [%rd19+-4];
	ld.global.f32 	%f71, [%rd3];
	sub.f32 	%f17, %f70, %f71;
	add.s64 	%rd20, %rd1, %rd31;
	ld.global.f32 	%f72, [%rd20+-4];
	ld.global.f32 	%f73, [%rd4];
	sub.f32 	%f18, %f72, %f73;
	mul.f32 	%f74, %f18, %f18;
	fma.rn.f32 	%f75, %f17, %f17, %f74;
	sqrt.rn.f32 	%f19, %f75;
	setp.leu.f32 	%p8, %f19, 0f3C23D70A;
	@%p8 bra 	$L__BB0_12;
	mul.f32 	%f76, %f19, %f19;
	mul.f32 	%f77, %f19, %f76;
	mov.f32 	%f78, 0f41200000;
	div.rn.f32 	%f79, %f78, %f77;
	fma.rn.f32 	%f104, %f17, %f79, %f104;
	fma.rn.f32 	%f105, %f18, %f79, %f105;
$L__BB0_12:
	add.s32 	%r34, %r38, 3;
	setp.eq.s32 	%p9, %r34, %r3;
	@%p9 bra 	$L__BB0_15;
	add.s64 	%rd21, %rd2, %rd31;
	ld.global.f32 	%f80, [%rd21];
	ld.global.f32 	%f81, [%rd3];
	sub.f32 	%f24, %f80, %f81;
	add.s64 	%rd22, %rd1, %rd31;
	ld.global.f32 	%f82, [%rd22];
	ld.global.f32 	%f83, [%rd4];
	sub.f32 	%f25, %f82, %f83;
	mul.f32 	%f84, %f25, %f25;
	fma.rn.f32 	%f85, %f24, %f24, %f84;
	sqrt.rn.f32 	%f26, %f85;
	setp.leu.f32 	%p10, %f26, 0f3C23D70A;
	@%p10 bra 	$L__BB0_15;
	mul.f32 	%f86, %f26, %f26;
	mul.f32 	%f87, %f26, %f86;
	mov.f32 	%f88, 0f41200000;
	div.rn.f32 	%f89, %f88, %f87;
	fma.rn.f32 	%f104, %f24, %f89, %f104;
	fma.rn.f32 	%f105, %f25, %f89, %f105;
$L__BB0_15:
	add.s32 	%r38, %r38, 4;
	add.s32 	%r37, %r37, 4;
	add.s64 	%rd31, %rd31, 16;
	add.s32 	%r36, %r36, 4;
	setp.ne.s32 	%p11, %r38, %r39;
	@%p11 bra 	$L__BB0_3;
$L__BB0_16:
	setp.eq.s32 	%p12, %r5, 0;
	@%p12 bra 	$L__BB0_22;
	add.s32 	%r42, %r39, %r4;
	sub.s32 	%r35, %r39, %r2;
	sub.s32 	%r41, %r35, %r1;
	neg.s32 	%r40, %r5;
$L__BB0_18:
	.pragma "nounroll";
	setp.eq.s32 	%p13, %r41, 0;
	@%p13 bra 	$L__BB0_21;
	mul.wide.s32 	%rd23, %r42, 4;
	add.s64 	%rd24, %rd2, %rd23;
	ld.global.f32 	%f90, [%rd24];
	ld.global.f32 	%f91, [%rd3];
	sub.f32 	%f37, %f90, %f91;
	add.s64 	%rd25, %rd1, %rd23;
	ld.global.f32 	%f92, [%rd25];
	ld.global.f32 	%f93, [%rd4];
	sub.f32 	%f38, %f92, %f93;
	mul.f32 	%f94, %f38, %f38;
	fma.rn.f32 	%f95, %f37, %f37, %f94;
	sqrt.rn.f32 	%f39, %f95;
	setp.leu.f32 	%p14, %f39, 0f3C23D70A;
	@%p14 bra 	$L__BB0_21;
	mul.f32 	%f96, %f39, %f39;
	mul.f32 	%f97, %f39, %f96;
	mov.f32 	%f98, 0f41200000;
	div.rn.f32 	%f99, %f98, %f97;
	fma.rn.f32 	%f104, %f37, %f99, %f104;
	fma.rn.f32 	%f105, %f38, %f99, %f105;
$L__BB0_21:
	add.s32 	%r42, %r42, 1;
	add.s32 	%r41, %r41, 1;
	add.s32 	%r40, %r40, 1;
	setp.ne.s32 	%p15, %r40, 0;
	@%p15 bra 	$L__BB0_18;
$L__BB0_22:
	cvta.to.global.u64 	%rd26, %rd8;
	cvta.to.global.u64 	%rd27, %rd9;
	mul.wide.s32 	%rd28, %r3, 4;
	add.s64 	%rd29, %rd26, %rd28;
	st.global.f32 	[%rd29], %f104;
	add.s64 	%rd30, %rd27, %rd28;
	st.global.f32 	[%rd30], %f105;
	ret;

}
	// .globl	_Z19Acceleration_SharedPfS_S_S_iii
.visible .entry _Z19Acceleration_SharedPfS_S_S_iii(
	.param .u64 .ptr .align 1 _Z19Acceleration_SharedPfS_S_S_iii_param_0,
	.param .u64 .ptr .align 1 _Z19Acceleration_SharedPfS_S_S_iii_param_1,
	.param .u64 .ptr .align 1 _Z19Acceleration_SharedPfS_S_S_iii_param_2,
	.param .u64 .ptr .align 1 _Z19Acceleration_SharedPfS_S_S_iii_param_3,
	.param .u32 _Z19Acceleration_SharedPfS_S_S_iii_param_4,
	.param .u32 _Z19Acceleration_SharedPfS_S_S_iii_param_5,
	.param .u32 _Z19Acceleration_SharedPfS_S_S_iii_param_6
)
{
	.reg .pred 	%p<23>;
	.reg .b32 	%r<49>;
	.reg .b32 	%f<147>;
	.reg .b64 	%rd<18>;
	// demoted variable
	.shared .align 4 .b8 _ZZ19Acceleration_SharedPfS_S_S_iiiE2Xs[1024];
	// demoted variable
	.shared .align 4 .b8 _ZZ19Acceleration_SharedPfS_S_S_iiiE2Ys[1024];
	ld.param.u64 	%rd5, [_Z19Acceleration_SharedPfS_S_S_iii_param_0];
	ld.param.u64 	%rd6, [_Z19Acceleration_SharedPfS_S_S_iii_param_1];
	ld.param.u64 	%rd3, [_Z19Acceleration_SharedPfS_S_S_iii_param_2];
	ld.param.u64 	%rd4, [_Z19Acceleration_SharedPfS_S_S_iii_param_3];
	ld.param.u32 	%r23, [_Z19Acceleration_SharedPfS_S_S_iii_param_4];
	ld.param.u32 	%r24, [_Z19Acceleration_SharedPfS_S_S_iii_param_5];
	ld.param.u32 	%r22, [_Z19Acceleration_SharedPfS_S_S_iii_param_6];
	cvta.to.global.u64 	%rd1, %rd6;
	cvta.to.global.u64 	%rd2, %rd5;
	mov.u32 	%r1, %tid.x;
	mov.u32 	%r25, %ctaid.x;
	mov.u32 	%r2, %ntid.x;
	mad.lo.s32 	%r3, %r25, %r2, %r1;
	add.s32 	%r26, %r23, -1;
	mul.lo.s32 	%r4, %r26, %r24;
	add.s32 	%r27, %r4, %r3;
	mul.wide.s32 	%rd7, %r27, 4;
	add.s64 	%rd8, %rd2, %rd7;
	ld.global.f32 	%f1, [%rd8];
	add.s64 	%rd9, %rd1, %rd7;
	ld.global.f32 	%f2, [%rd9];
	setp.lt.s32 	%p1, %r22, 1;
	mov.f32 	%f129, 0f00000000;
	mov.f32 	%f130, %f129;
	@%p1 bra 	$L__BB1_29;
	add.s32 	%r5, %r4, %r1;
	shl.b32 	%r29, %r1, 2;
	mov.u32 	%r30, _ZZ19Acceleration_SharedPfS_S_S_iiiE2Xs;
	add.s32 	%r6, %r30, %r29;
	mov.u32 	%r31, _ZZ19Acceleration_SharedPfS_S_S_iiiE2Ys;
	add.s32 	%r7, %r31, %r29;
	and.b32  	%r8, %r2, 3;
	and.b32  	%r9, %r2, 2044;
	mov.f32 	%f130, 0f00000000;
	mov.b32 	%r46, 0;
	mov.f32 	%f129, %f130;
$L__BB1_2:
	setp.lt.u32 	%p2, %r2, 4;
	mul.lo.s32 	%r11, %r46, %r2;
	add.s32 	%r33, %r5, %r11;
	mul.wide.u32 	%rd10, %r33, 4;
	add.s64 	%rd11, %rd2, %rd10;
	ld.global.f32 	%f65, [%rd11];
	st.shared.f32 	[%r6], %f65;
	add.s64 	%rd12, %rd1, %rd10;
	ld.global.f32 	%f66, [%rd12];
	st.shared.f32 	[%r7], %f66;
	mov.b32 	%r48, 0;
	@%p2 bra 	$L__BB1_17;
	mov.b32 	%r47, 0;
$L__BB1_4:
	add.s32 	%r13, %r47, %r11;
	setp.eq.s32 	%p3, %r13, %r3;
	shl.b32 	%r35, %r47, 2;
	add.s32 	%r14, %r30, %r35;
	mov.u32 	%r37, _ZZ19Acceleration_SharedPfS_S_S_iiiE2Ys;
	add.s32 	%r15, %r37, %r35;
	@%p3 bra 	$L__BB1_7;
	ld.shared.f32 	%f67, [%r14];
	sub.f32 	%f7, %f67, %f1;
	ld.shared.f32 	%f68, [%r15];
	sub.f32 	%f8, %f68, %f2;
	mul.f32 	%f69, %f8, %f8;
	fma.rn.f32 	%f70, %f7, %f7, %f69;
	sqrt.rn.f32 	%f9, %f70;
	setp.leu.f32 	%p4, %f9, 0f3C23D70A;
	@%p4 bra 	$L__BB1_7;
	mul.f32 	%f71, %f9, %f9;
	mul.f32 	%f72, %f9, %f71;
	mov.f32 	%f73, 0f41200000;
	div.rn.f32 	%f74, %f73, %f72;
	fma.rn.f32 	%f129, %f7, %f74, %f129;
	fma.rn.f32 	%f130, %f8, %f74, %f130;
$L__BB1_7:
	add.s32 	%r38, %r13, 1;
	setp.eq.s32 	%p5, %r38, %r3;
	@%p5 bra 	$L__BB1_10;
	ld.shared.f32 	%f75, [%r14+4];
	sub.f32 	%f14, %f75, %f1;
	ld.shared.f32 	%f76, [%r15+4];
	sub.f32 	%f15, %f76, %f2;
	mul.f32 	%f77, %f15, %f15;
	fma.rn.f32 	%f78, %f14, %f14, %f77;
	sqrt.rn.f32 	%f16, %f78;
	setp.leu.f32 	%p6, %f16, 0f3C23D70A;
	@%p6 bra 	$L__BB1_10;
	mul.f32 	%f79, %f16, %f16;
	mul.f32 	%f80, %f16, %f79;
	mov.f32 	%f81, 0f41200000;
	div.rn.f32 	%f82, %f81, %f80;
	fma.rn.f32 	%f129, %f14, %f82, %f129;
	fma.rn.f32 	%f130, %f15, %f82, %f130;
$L__BB1_10:
	add.s32 	%r39, %r13, 2;
	setp.eq.s32 	%p7, %r39, %r3;
	@%p7 bra 	$L__BB1_13;
	ld.shared.f32 	%f83, [%r14+8];
	sub.f32 	%f21, %f83, %f1;
	ld.shared.f32 	%f84, [%r15+8];
	sub.f32 	%f22, %f84, %f2;
	mul.f32 	%f85, %f22, %f22;
	fma.rn.f32 	%f86, %f21, %f21, %f85;
	sqrt.rn.f32 	%f23, %f86;
	setp.leu.f32 	%p8, %f23, 0f3C23D70A;
	@%p8 bra 	$L__BB1_13;
	mul.f32 	%f87, %f23, %f23;
	mul.f32 	%f88, %f23, %f87;
	mov.f32 	%f89, 0f41200000;
	div.rn.f32 	%f90, %f89, %f88;
	fma.rn.f32 	%f129, %f21, %f90, %f129;
	fma.rn.f32 	%f130, %f22, %f90, %f130;
$L__BB1_13:
	add.s32 	%r40, %r13, 3;
	setp.eq.s32 	%p9, %r40, %r3;
	@%p9 bra 	$L__BB1_16;
	ld.shared.f32 	%f91, [%r14+12];
	sub.f32 	%f28, %f91, %f1;
	ld.shared.f32 	%f92, [%r15+12];
	sub.f32 	%f29, %f92, %f2;
	mul.f32 	%f93, %f29, %f29;
	fma.rn.f32 	%f94, %f28, %f28, %f93;
	sqrt.rn.f32 	%f30, %f94;
	setp.leu.f32 	%p10, %f30, 0f3C23D70A;
	@%p10 bra 	$L__BB1_16;
	mul.f32 	%f95, %f30, %f30;
	mul.f32 	%f96, %f30, %f95;
	mov.f32 	%f97, 0f41200000;
	div.rn.f32 	%f98, %f97, %f96;
	fma.rn.f32 	%f129, %f28, %f98, %f129;
	fma.rn.f32 	%f130, %f29, %f98, %f130;
$L__BB1_16:
	add.s32 	%r47, %r47, 4;
	setp.ne.s32 	%p11, %r47, %r9;
	mov.u32 	%r48, %r9;
	@%p11 bra 	$L__BB1_4;
$L__BB1_17:
	setp.eq.s32 	%p12, %r8, 0;
	@%p12 bra 	$L__BB1_28;
	add.s32 	%r18, %r48, %r11;
	setp.eq.s32 	%p13, %r18, %r3;
	shl.b32 	%r41, %r48, 2;
	add.s32 	%r19, %r30, %r41;
	mov.u32 	%r43, _ZZ19Acceleration_SharedPfS_S_S_iiiE2Ys;
	add.s32 	%r20, %r43, %r41;
	@%p13 bra 	$L__BB1_21;
	ld.shared.f32 	%f99, [%r19];
	sub.f32 	%f39, %f99, %f1;
	ld.shared.f32 	%f100, [%r20];
	sub.f32 	%f40, %f100, %f2;
	mul.f32 	%f101, %f40, %f40;
	fma.rn.f32 	%f102, %f39, %f39, %f101;
	sqrt.rn.f32 	%f41, %f102;
	setp.leu.f32 	%p14, %f41, 0f3C23D70A;
	@%p14 bra 	$L__BB1_21;
	mul.f32 	%f103, %f41, %f41;
	mul.f32 	%f104, %f41, %f103;
	mov.f32 	%f105, 0f41200000;
	div.rn.f32 	%f106, %f105, %f104;
	fma.rn.f32 	%f129, %f39, %f106, %f129;
	fma.rn.f32 	%f130, %f40, %f106, %f130;
$L__BB1_21:
	setp.eq.s32 	%p15, %r8, 1;
	@%p15 bra 	$L__BB1_28;
	add.s32 	%r44, %r18, 1;
	setp.eq.s32 	%p16, %r44, %r3;
	@%p16 bra 	$L__BB1_25;
	ld.shared.f32 	%f107, [%r19+4];
	sub.f32 	%f46, %f107, %f1;
	ld.shared.f32 	%f108, [%r20+4];
	sub.f32 	%f47, %f108, %f2;
	mul.f32 	%f109, %f47, %f47;
	fma.rn.f32 	%f110, %f46, %f46, %f109;
	sqrt.rn.f32 	%f48, %f110;
	setp.leu.f32 	%p17, %f48, 0f3C23D70A;
	@%p17 bra 	$L__BB1_25;
	mul.f32 	%f111, %f48, %f48;
	mul.f32 	%f112, %f48, %f111;
	mov.f32 	%f113, 0f41200000;
	div.rn.f32 	%f114, %f113, %f112;
	fma.rn.f32 	%f129, %f46, %f114, %f129;
	fma.rn.f32 	%f130, %f47, %f114, %f130;
$L__BB1_25:
	setp.eq.s32 	%p18, %r8, 2;
	add.s32 	%r45, %r18, 2;
	setp.eq.s32 	%p19, %r45, %r3;
	or.pred  	%p20, %p18, %p19;
	@%p20 bra 	$L__BB1_28;
	ld.shared.f32 	%f115, [%r19+8];
	sub.f32 	%f53, %f115, %f1;
	ld.shared.f32 	%f116, [%r20+8];
	sub.f32 	%f54, %f116, %f2;
	mul.f32 	%f117, %f54, %f54;
	fma.rn.f32 	%f118, %f53, %f53, %f117;
	sqrt.rn.f32 	%f55, %f118;
	setp.leu.f32 	%p21, %f55, 0f3C23D70A;
	@%p21 bra 	$L__BB1_28;
	mul.f32 	%f119, %f55, %f55;
	mul.f32 	%f120, %f55, %f119;
	mov.f32 	%f121, 0f41200000;
	div.rn.f32 	%f122, %f121, %f120;
	fma.rn.f32 	%f129, %f53, %f122, %f129;
	fma.rn.f32 	%f130, %f54, %f122, %f130;
$L__BB1_28:
	add.s32 	%r46, %r46, 1;
	setp.ne.s32 	%p22, %r46, %r22;
	@%p22 bra 	$L__BB1_2;
$L__BB1_29:
	cvta.to.global.u64 	%rd13, %rd3;
	cvta.to.global.u64 	%rd14, %rd4;
	mul.wide.s32 	%rd15, %r3, 4;
	add.s64 	%rd16, %rd13, %rd15;
	st.global.f32 	[%rd16], %f129;
	add.s64 	%rd17, %rd14, %rd15;
	st.global.f32 	[%rd17], %f130;
	ret;

}
	// .globl	_Z12Position_GPUPfS_S_S_S_S_fii
.visible .entry _Z12Position_GPUPfS_S_S_S_S_fii(
	.param .u64 .ptr .align 1 _Z12Position_GPUPfS_S_S_S_S_fii_param_0,
	.param .u64 .ptr .align 1 _Z12Position_GPUPfS_S_S_S_S_fii_param_1,
	.param .u64 .ptr .align 1 _Z12Position_GPUPfS_S_S_S_S_fii_param_2,
	.param .u64 .ptr .align 1 _Z12Position_GPUPfS_S_S_S_S_fii_param_3,
	.param .u64 .ptr .align 1 _Z12Position_GPUPfS_S_S_S_S_fii_param_4,
	.param .u64 .ptr .align 1 _Z12Position_GPUPfS_S_S_S_S_fii_param_5,
	.param .f32 _Z12Position_GPUPfS_S_S_S_S_fii_param_6,
	.param .u32 _Z12Position_GPUPfS_S_S_S_S_fii_param_7,
	.param .u32 _Z12Position_GPUPfS_S_S_S_S_fii_param_8
)
{
	.reg .b32 	%r<9>;
	.reg .b32 	%f<22>;
	.reg .b64 	%rd<24>;

	ld.param.u64 	%rd1, [_Z12Position_GPUPfS_S_S_S_S_fii_param_0];
	ld.param.u64 	%rd2, [_Z12Position_GPUPfS_S_S_S_S_fii_param_1];
	ld.param.u64 	%rd3, [_Z12Position_GPUPfS_S_S_S_S_fii_param_2];
	ld.param.u64 	%rd4, [_Z12Position_GPUPfS_S_S_S_S_fii_param_3];
	ld.param.u64 	%rd5, [_Z12Position_GPUPfS_S_S_S_S_fii_param_4];
	ld.param.u64 	%rd6, [_Z12Position_GPUPfS_S_S_S_S_fii_param_5];
	ld.param.f32 	%f1, [_Z12Position_GPUPfS_S_S_S_S_fii_param_6];
	ld.param.u32 	%r1, [_Z12Position_GPUPfS_S_S_S_S_fii_param_7];
	ld.param.u32 	%r2, [_Z12Position_GPUPfS_S_S_S_S_fii_param_8];
	cvta.to.global.u64 	%rd7, %rd6;
	cvta.to.global.u64 	%rd8, %rd4;
	cvta.to.global.u64 	%rd9, %rd2;
	cvta.to.global.u64 	%rd10, %rd5;
	cvta.to.global.u64 	%rd11, %rd3;
	cvta.to.global.u64 	%rd12, %rd1;
	mov.u32 	%r3, %tid.x;
	mov.u32 	%r4, %ctaid.x;
	mov.u32 	%r5, %ntid.x;
	mad.lo.s32 	%r6, %r4, %r5, %r3;
	add.s32 	%r7, %r1, -1;
	mad.lo.s32 	%r8, %r7, %r2, %r6;
	mul.wide.s32 	%rd13, %r8, 4;
	add.s64 	%rd14, %rd12, %rd13;
	ld.global.f32 	%f2, [%rd14];
	mul.wide.s32 	%rd15, %r6, 4;
	add.s64 	%rd16, %rd11, %rd15;
	ld.global.f32 	%f3, [%rd16];
	fma.rn.f32 	%f4, %f1, %f3, %f2;
	add.s64 	%rd17, %rd10, %rd15;
	ld.global.f32 	%f5, [%rd17];
	mul.f32 	%f6, %f1, %f5;
	mul.f32 	%f7, %f1, %f6;
	fma.rn.f32 	%f8, %f7, 0f3F000000, %f4;
	mul.wide.s32 	%rd18, %r2, 4;
	add.s64 	%rd19, %rd14, %rd18;
	st.global.f32 	[%rd19], %f8;
	add.s64 	%rd20, %rd9, %rd13;
	ld.global.f32 	%f9, [%rd20];
	add.s64 	%rd21, %rd8, %rd15;
	ld.global.f32 	%f10, [%rd21];
	fma.rn.f32 	%f11, %f1, %f10, %f9;
	add.s64 	%rd22, %rd7, %rd15;
	ld.global.f32 	%f12, [%rd22];
	mul.f32 	%f13, %f1, %f12;
	mul.f32 	%f14, %f1, %f13;
	fma.rn.f32 	%f15, %f14, 0f3F000000, %f11;
	add.s64 	%rd23, %rd20, %rd18;
	st.global.f32 	[%rd23], %f15;
	ld.global.f32 	%f16, [%rd17];
	ld.global.f32 	%f17, [%rd16];
	fma.rn.f32 	%f18, %f1, %f16, %f17;
	st.global.f32 	[%rd16], %f18;
	ld.global.f32 	%f19, [%rd22];
	ld.global.f32 	%f20, [%rd21];
	fma.rn.f32 	%f21, %f1, %f19, %f20;
	st.global.f32 	[%rd21], %f21;
	ret;

}


// ===== COMPILED SASS (sm_100) =====

	.target	sm_100

	.elftype	@"ET_EXEC"


//--------------------- .note.nv.tkinfo           --------------------------
	.section	.note.nv.tkinfo,"",@"SHT_NOTE"
	.sectionflags	@"SHF_NOTE_NV_TKINFO"
	.tkinfo
        /*0018*/ 	.word	0x00000002
        /*0030*/ 	.string	""
        /*0030*/ 	.string	"ptxas"
        /*0030*/ 	.string	"Cuda compilation tools, release 13.0, V13.0.88"
        /*0030*/ 	.string	"Build cuda_13.0.r13.0/compiler.36424714_0"
        /*0030*/ 	.string	"-arch sm_100 -m 64 "



//--------------------- .note.nv.cuinfo           --------------------------
	.section	.note.nv.cuinfo,"",@"SHT_NOTE"
	.sectionflags	@"SHF_NOTE_NV_CUINFO"
        /*0018*/ 	.short	0x0002
        /*001a*/ 	.short	0x0064
        /*001c*/ 	.short	0x0082
	.zero		2


//--------------------- .nv.info                  --------------------------
	.section	.nv.info,"",@"SHT_CUDA_INFO"
	.align	4


	//----- nvinfo : EIATTR_REGCOUNT
	.align		4
        /*0000*/ 	.byte	0x04, 0x2f
        /*0002*/ 	.short	(.L_1 - .L_0)
	.align		4
.L_0:
        /*0004*/ 	.word	index@(_Z16Acceleration_GPUPfS_S_S_ii)
        /*0008*/ 	.word	0x00000020


	//----- nvinfo : EIATTR_FRAME_SIZE
	.align		4
.L_1:
        /*000c*/ 	.byte	0x04, 0x11
        /*000e*/ 	.short	(.L_3 - .L_2)
	.align		4
.L_2:
        /*0010*/ 	.word	index@($__internal_3_$__cuda_sm3x_div_rn_noftz_f32_slowpath)
        /*0014*/ 	.word	0x00000000


	//----- nvinfo : EIATTR_FRAME_SIZE
	.align		4
.L_3:
        /*0018*/ 	.byte	0x04, 0x11
        /*001a*/ 	.short	(.L_5 - .L_4)
	.align		4
.L_4:
        /*001c*/ 	.word	index@($__internal_2_$__cuda_sm20_sqrt_rn_f32_slowpath)
        /*0020*/ 	.word	0x00000000


	//----- nvinfo : EIATTR_FRAME_SIZE
	.align		4
.L_5:
        /*0024*/ 	.byte	0x04, 0x11
        /*0026*/ 	.short	(.L_7 - .L_6)
	.align		4
.L_6:
        /*0028*/ 	.word	index@(_Z16Acceleration_GPUPfS_S_S_ii)
        /*002c*/ 	.word	0x00000000


	//----- nvinfo : EIATTR_REGCOUNT
	.align		4
.L_7:
        /*0030*/ 	.byte	0x04, 0x2f
        /*0032*/ 	.short	(.L_9 - .L_8)
	.align		4
.L_8:
        /*0034*/ 	.word	index@(_Z19Acceleration_SharedPfS_S_S_iii)
        /*0038*/ 	.word	0x0000001f


	//----- nvinfo : EIATTR_FRAME_SIZE
	.align		4
.L_9:
        /*003c*/ 	.byte	0x04, 0x11
        /*003e*/ 	.short	(.L_11 - .L_10)
	.align		4
.L_10:
        /*0040*/ 	.word	index@($__internal_1_$__cuda_sm3x_div_rn_noftz_f32_slowpath)
        /*0044*/ 	.word	0x00000000


	//----- nvinfo : EIATTR_FRAME_SIZE
	.align		4
.L_11:
        /*0048*/ 	.byte	0x04, 0x11
        /*004a*/ 	.short	(.L_13 - .L_12)
	.align		4
.L_12:
        /*004c*/ 	.word	index@($__internal_0_$__cuda_sm20_sqrt_rn_f32_slowpath)
        /*0050*/ 	.word	0x00000000


	//----- nvinfo : EIATTR_FRAME_SIZE
	.align		4
.L_13:
        /*0054*/ 	.byte	0x04, 0x11
        /*0056*/ 	.short	(.L_15 - .L_14)
	.align		4
.L_14:
        /*0058*/ 	.word	index@(_Z19Acceleration_SharedPfS_S_S_iii)
        /*005c*/ 	.word	0x00000000


	//----- nvinfo : EIATTR_REGCOUNT
	.align		4
.L_15:
        /*0060*/ 	.byte	0x04, 0x2f
        /*0062*/ 	.short	(.L_17 - .L_16)
	.align		4
.L_16:
        /*0064*/ 	.word	index@(_Z12Position_GPUPfS_S_S_S_S_fii)
        /*0068*/ 	.word	0x00000018


	//----- nvinfo : EIATTR_FRAME_SIZE
	.align		4
.L_17:
        /*006c*/ 	.byte	0x04, 0x11
        /*006e*/ 	.short	(.L_19 - .L_18)
	.align		4
.L_18:
        /*0070*/ 	.word	index@(_Z12Position_GPUPfS_S_S_S_S_fii)
        /*0074*/ 	.word	0x00000000


	//----- nvinfo : EIATTR_MIN_STACK_SIZE
	.align		4
.L_19:
        /*0078*/ 	.byte	0x04, 0x12
        /*007a*/ 	.short	(.L_21 - .L_20)
	.align		4
.L_20:
        /*007c*/ 	.word	index@(_Z12Position_GPUPfS_S_S_S_S_fii)
        /*0080*/ 	.word	0x00000000


	//----- nvinfo : EIATTR_MIN_STACK_SIZE
	.align		4
.L_21:
        /*0084*/ 	.byte	0x04, 0x12
        /*0086*/ 	.short	(.L_23 - .L_22)
	.align		4
.L_22:
        /*0088*/ 	.word	index@(_Z19Acceleration_SharedPfS_S_S_iii)
        /*008c*/ 	.word	0x00000000


	//----- nvinfo : EIATTR_MIN_STACK_SIZE
	.align		4
.L_23:
        /*0090*/ 	.byte	0x04, 0x12
        /*0092*/ 	.short	(.L_25 - .L_24)
	.align		4
.L_24:
        /*0094*/ 	.word	index@(_Z16Acceleration_GPUPfS_S_S_ii)
        /*0098*/ 	.word	0x00000000
.L_25:


//--------------------- .nv.compat                --------------------------
	.section	.nv.compat,"",@"SHT_CUDA_COMPAT_INFO"
	.align	4
        /*0000*/ 	.byte	0x02, 0x09, 0x00, 0x00, 0x02, 0x02, 0x01, 0x00, 0x02, 0x05, 0x05, 0x00, 0x03, 0x07, 0x01, 0x01
        /*0010*/ 	.byte	0x02, 0x03, 0x00, 0x00, 0x02, 0x06, 0x01, 0x00, 0x04, 0x0b, 0x08, 0x00, 0x01, 0x00, 0x00, 0x00
        /*0020*/ 	.byte	0x00, 0x00, 0x00, 0x00


//--------------------- .nv.info._Z12Position_GPUPfS_S_S_S_S_fii --------------------------
	.section	.nv.info._Z12Position_GPUPfS_S_S_S_S_fii,"",@"SHT_CUDA_INFO"
	.sectionflags	@""
	.align	4


	//----- nvinfo : EIATTR_CUDA_API_VERSION
	.align		4
        /*0000*/ 	.byte	0x04, 0x37
        /*0002*/ 	.short	(.L_27 - .L_26)
.L_26:
        /*0004*/ 	.word	0x00000082


	//----- nvinfo : EIATTR_KPARAM_INFO
	.align		4
.L_27:
        /*0008*/ 	.byte	0x04, 0x17
        /*000a*/ 	.short	(.L_29 - .L_28)
.L_28:
        /*000c*/ 	.word	0x00000000
        /*0010*/ 	.short	0x0008
        /*0012*/ 	.short	0x0038
        /*0014*/ 	.byte	0x00, 0xf0, 0x11, 0x00


	//----- nvinfo : EIATTR_KPARAM_INFO
	.align		4
.L_29:
        /*0018*/ 	.byte	0x04, 0x17
        /*001a*/ 	.short	(.L_31 - .L_30)
.L_30:
        /*001c*/ 	.word	0x00000000
        /*0020*/ 	.short	0x0007
        /*0022*/ 	.short	0x0034
        /*0024*/ 	.byte	0x00, 0xf0, 0x11, 0x00


	//----- nvinfo : EIATTR_KPARAM_INFO
	.align		4
.L_31:
        /*0028*/ 	.byte	0x04, 0x17
        /*002a*/ 	.short	(.L_33 - .L_32)
.L_32:
        /*002c*/ 	.word	0x00000000
        /*0030*/ 	.short	0x0006
        /*0032*/ 	.short	0x0030
        /*0034*/ 	.byte	0x00, 0xf0, 0x11, 0x00


	//----- nvinfo : EIATTR_KPARAM_INFO
	.align		4
.L_33:
        /*0038*/ 	.byte	0x04, 0x17
        /*003a*/ 	.short	(.L_35 - .L_34)
.L_34:
        /*003c*/ 	.word	0x00000000
        /*0040*/ 	.short	0x0005
        /*0042*/ 	.short	0x0028
        /*0044*/ 	.byte	0x00, 0xf5, 0x21, 0x00


	//----- nvinfo : EIATTR_KPARAM_INFO
	.align		4
.L_35:
        /*0048*/ 	.byte	0x04, 0x17
        /*004a*/ 	.short	(.L_37 - .L_36)
.L_36:
        /*004c*/ 	.word	0x00000000
        /*0050*/ 	.short	0x0004
        /*0052*/ 	.short	0x0020
        /*0054*/ 	.byte	0x00, 0xf5, 0x21, 0x00


	//----- nvinfo : EIATTR_KPARAM_INFO
	.align		4
.L_37:
        /*0058*/ 	.byte	0x04, 0x17
        /*005a*/ 	.short	(.L_39 - .L_38)
.L_38:
        /*005c*/ 	.word	0x00000000
        /*0060*/ 	.short	0x0003
        /*0062*/ 	.short	0x0018
        /*0064*/ 	.byte	0x00, 0xf5, 0x21, 0x00


	//----- nvinfo : EIATTR_KPARAM_INFO
	.align		4
.L_39:
        /*0068*/ 	.byte	0x04, 0x17
        /*006a*/ 	.short	(.L_41 - .L_40)
.L_40:
        /*006c*/ 	.word	0x00000000
        /*0070*/ 	.short	0x0002
        /*0072*/ 	.short	0x0010
        /*0074*/ 	.byte	0x00, 0xf5, 0x21, 0x00


	//----- nvinfo : EIATTR_KPARAM_INFO
	.align		4
.L_41:
        /*0078*/ 	.byte	0x04, 0x17
        /*007a*/ 	.short	(.L_43 - .L_42)
.L_42:
        /*007c*/ 	.word	0x00000000
        /*0080*/ 	.short	0x0001
        /*0082*/ 	.short	0x0008
        /*0084*/ 	.byte	0x00, 0xf5, 0x21, 0x00


	//----- nvinfo : EIATTR_KPARAM_INFO
	.align		4
.L_43:
        /*0088*/ 	.byte	0x04, 0x17
        /*008a*/ 	.short	(.L_45 - .L_44)
.L_44:
        /*008c*/ 	.word	0x00000000
        /*0090*/ 	.short	0x0000
        /*0092*/ 	.short	0x0000
        /*0094*/ 	.byte	0x00, 0xf5, 0x21, 0x00


	//----- nvinfo : EIATTR_SPARSE_MMA_MASK
	.align		4
.L_45:
        /*0098*/ 	.byte	0x03, 0x50
        /*009a*/ 	.short	0x0000


	//----- nvinfo : EIATTR_MAXREG_COUNT
	.align		4
        /*009c*/ 	.byte	0x03, 0x1b
        /*009e*/ 	.short	0x00ff


	//----- nvinfo : EIATTR_MERCURY_ISA_VERSION
	.align		4
        /*00a0*/ 	.byte	0x03, 0x5f
        /*00a2*/ 	.short	0x0101


	//----- nvinfo : EIATTR_VRC_CTA_INIT_COUNT
	.align		4
        /*00a4*/ 	.byte	0x02, 0x4a
	.zero		1
	.zero		1


	//----- nvinfo : EIATTR_EXIT_INSTR_OFFSETS
	.align		4
        /*00a8*/ 	.byte	0x04, 0x1c
        /*00aa*/ 	.short	(.L_47 - .L_46)


	//   ....[0]....
.L_46:
        /*00ac*/ 	.word	0x00000300


	//----- nvinfo : EIATTR_CBANK_PARAM_SIZE
	.align		4
.L_47:
        /*00b0*/ 	.byte	0x03, 0x19
        /*00b2*/ 	.short	0x003c


	//----- nvinfo : EIATTR_PARAM_CBANK
	.align		4
        /*00b4*/ 	.byte	0x04, 0x0a
        /*00b6*/ 	.short	(.L_49 - .L_48)
	.align		4
.L_48:
        /*00b8*/ 	.word	index@(.nv.constant0._Z12Position_GPUPfS_S_S_S_S_fii)
        /*00bc*/ 	.short	0x0380
        /*00be*/ 	.short	0x003c


	//----- nvinfo : EIATTR_SW_WAR
	.align		4
.L_49:
        /*00c0*/ 	.byte	0x04, 0x36
        /*00c2*/ 	.short	(.L_51 - .L_50)
.L_50:
        /*00c4*/ 	.word	0x00000008
.L_51:


//--------------------- .nv.info._Z19Acceleration_SharedPfS_S_S_iii --------------------------
	.section	.nv.info._Z19Acceleration_SharedPfS_S_S_iii,"",@"SHT_CUDA_INFO"
	.sectionflags	@""
	.align	4


	//----- nvinfo : EIATTR_CUDA_API_VERSION
	.align		4
        /*0000*/ 	.byte	0x04, 0x37
        /*0002*/ 	.short	(.L_53 - .L_52)
.L_52:
        /*0004*/ 	.word	0x00000082


	//----- nvinfo : EIATTR_KPARAM_INFO
	.align		4
.L_53:
        /*0008*/ 	.byte	0x04, 0x17
        /*000a*/ 	.short	(.L_55 - .L_54)
.L_54:
        /*000c*/ 	.word	0x00000000
        /*0010*/ 	.short	0x0006
        /*0012*/ 	.short	0x0028
        /*0014*/ 	.byte	0x00, 0xf0, 0x11, 0x00


	//----- nvinfo : EIATTR_KPARAM_INFO
	.align		4
.L_55:
        /*0018*/ 	.byte	0x04, 0x17
        /*001a*/ 	.short	(.L_57 - .L_56)
.L_56:
        /*001c*/ 	.word	0x00000000
        /*0020*/ 	.short	0x0005
        /*0022*/ 	.short	0x0024
        /*0024*/ 	.byte	0x00, 0xf0, 0x11, 0x00


	//----- nvinfo : EIATTR_KPARAM_INFO
	.align		4
.L_57:
        /*0028*/ 	.byte	0x04, 0x17
        /*002a*/ 	.short	(.L_59 - .L_58)
.L_58:
        /*002c*/ 	.word	0x00000000
        /*0030*/ 	.short	0x0004
        /*0032*/ 	.short	0x0020
        /*0034*/ 	.byte	0x00, 0xf0, 0x11, 0x00


	//----- nvinfo : EIATTR_KPARAM_INFO
	.align		4
.L_59:
        /*0038*/ 	.byte	0x04, 0x17
        /*003a*/ 	.short	(.L_61 - .L_60)
.L_60:
        /*003c*/ 	.word	0x00000000
        /*0040*/ 	.short	0x0003
        /*0042*/ 	.short	0x0018
        /*0044*/ 	.byte	0x00, 0xf5, 0x21, 0x00


	//----- nvinfo : EIATTR_KPARAM_INFO
	.align		4
.L_61:
        /*0048*/ 	.byte	0x04, 0x17
        /*004a*/ 	.short	(.L_63 - .L_62)
.L_62:
        /*004c*/ 	.word	0x00000000
        /*0050*/ 	.short	0x0002
        /*0052*/ 	.short	0x0010
        /*0054*/ 	.byte	0x00, 0xf5, 0x21, 0x00


	//----- nvinfo : EIATTR_KPARAM_INFO
	.align		4
.L_63:
        /*0058*/ 	.byte	0x04, 0x17
        /*005a*/ 	.short	(.L_65 - .L_64)
.L_64:
        /*005c*/ 	.word	0x00000000
        /*0060*/ 	.short	0x0001
        /*0062*/ 	.short	0x0008
        /*0064*/ 	.byte	0x00, 0xf5, 0x21, 0x00


	//----- nvinfo : EIATTR_KPARAM_INFO
	.align		4
.L_65:
        /*0068*/ 	.byte	0x04, 0x17
        /*006a*/ 	.short	(.L_67 - .L_66)
.L_66:
        /*006c*/ 	.word	0x00000000
        /*0070*/ 	.short	0x0000
        /*0072*/ 	.short	0x0000
        /*0074*/ 	.byte	0x00, 0xf5, 0x21, 0x00


	//----- nvinfo : EIATTR_SPARSE_MMA_MASK
	.align		4
.L_67:
        /*0078*/ 	.byte	0x03, 0x50
        /*007a*/ 	.short	0x0000


	//----- nvinfo : EIATTR_MAXREG_COUNT
	.align		4
        /*007c*/ 	.byte	0x03, 0x1b
        /*007e*/ 	.short	0x00ff


	//----- nvinfo : EIATTR_MERCURY_ISA_VERSION
	.align		4
        /*0080*/ 	.byte	0x03, 0x5f
        /*0082*/ 	.short	0x0101


	//----- nvinfo : EIATTR_VRC_CTA_INIT_COUNT
	.align		4
        /*0084*/ 	.byte	0x02, 0x4a
	.zero		1
	.zero		1


	//----- nvinfo : EIATTR_EXIT_INSTR_OFFSETS
	.align		4
        /*0088*/ 	.byte	0x04, 0x1c
        /*008a*/ 	.short	(.L_69 - .L_68)


	//   ....[0]....
.L_68:
        /*008c*/ 	.word	0x000017a0


	//----- nvinfo : EIATTR_CRS_STACK_SIZE
	.align		4
.L_69:
        /*0090*/ 	.byte	0x04, 0x1e
        /*0092*/ 	.short	(.L_71 - .L_70)
.L_70:
        /*0094*/ 	.word	0x00000000


	//----- nvinfo : EIATTR_CBANK_PARAM_SIZE
	.align		4
.L_71:
        /*0098*/ 	.byte	0x03, 0x19
        /*009a*/ 	.short	0x002c


	//----- nvinfo : EIATTR_PARAM_CBANK
	.align		4
        /*009c*/ 	.byte	0x04, 0x0a
        /*009e*/ 	.short	(.L_73 - .L_72)
	.align		4
.L_72:
        /*00a0*/ 	.word	index@(.nv.constant0._Z19Acceleration_SharedPfS_S_S_iii)
        /*00a4*/ 	.short	0x0380
        /*00a6*/ 	.short	0x002c


	//----- nvinfo : EIATTR_SW_WAR
	.align		4
.L_73:
        /*00a8*/ 	.byte	0x04, 0x36
        /*00aa*/ 	.short	(.L_75 - .L_74)
.L_74:
        /*00ac*/ 	.word	0x00000008
.L_75:


//--------------------- .nv.info._Z16Acceleration_GPUPfS_S_S_ii --------------------------
	.section	.nv.info._Z16Acceleration_GPUPfS_S_S_ii,"",@"SHT_CUDA_INFO"
	.sectionflags	@""
	.align	4


	//----- nvinfo : EIATTR_CUDA_API_VERSION
	.align		4
        /*0000*/ 	.byte	0x04, 0x37
        /*0002*/ 	.short	(.L_77 - .L_76)
.L_76:
        /*0004*/ 	.word	0x00000082


	//----- nvinfo : EIATTR_KPARAM_INFO
	.align		4
.L_77:
        /*0008*/ 	.byte	0x04, 0x17
        /*000a*/ 	.short	(.L_79 - .L_78)
.L_78:
        /*000c*/ 	.word	0x00000000
        /*0010*/ 	.short	0x0005
        /*0012*/ 	.short	0x0024
        /*0014*/ 	.byte	0x00, 0xf0, 0x11, 0x00


	//----- nvinfo : EIATTR_KPARAM_INFO
	.align		4
.L_79:
        /*0018*/ 	.byte	0x04, 0x17
        /*001a*/ 	.short	(.L_81 - .L_80)
.L_80:
        /*001c*/ 	.word	0x00000000
        /*0020*/ 	.short	0x0004
        /*0022*/ 	.short	0x0020
        /*0024*/ 	.byte	0x00, 0xf0, 0x11, 0x00


	//----- nvinfo : EIATTR_KPARAM_INFO
	.align		4
.L_81:
        /*0028*/ 	.byte	0x04, 0x17
        /*002a*/ 	.short	(.L_83 - .L_82)
.L_82:
        /*002c*/ 	.word	0x00000000
        /*0030*/ 	.short	0x0003
        /*0032*/ 	.short	0x0018
        /*0034*/ 	.byte	0x00, 0xf5, 0x21, 0x00


	//----- nvinfo : EIATTR_KPARAM_INFO
	.align		4
.L_83:
        /*0038*/ 	.byte	0x04, 0x17
        /*003a*/ 	.short	(.L_85 - .L_84)
.L_84:
        /*003c*/ 	.word	0x00000000
        /*0040*/ 	.short	0x0002
        /*0042*/ 	.short	0x0010
        /*0044*/ 	.byte	0x00, 0xf5, 0x21, 0x00


	//----- nvinfo : EIATTR_KPARAM_INFO
	.align		4
.L_85:
        /*0048*/ 	.byte	0x04, 0x17
        /*004a*/ 	.short	(.L_87 - .L_86)
.L_86:
        /*004c*/ 	.word	0x00000000
        /*0050*/ 	.short	0x0001
        /*0052*/ 	.short	0x0008
        /*0054*/ 	.byte	0x00, 0xf5, 0x21, 0x00


	//----- nvinfo : EIATTR_KPARAM_INFO
	.align		4
.L_87:
        /*0058*/ 	.byte	0x04, 0x17
        /*005a*/ 	.short	(.L_89 - .L_88)
.L_88:
        /*005c*/ 	.word	0x00000000
        /*0060*/ 	.short	0x0000
        /*0062*/ 	.short	0x0000
        /*0064*/ 	.byte	0x00, 0xf5, 0x21, 0x00


	//----- nvinfo : EIATTR_SPARSE_MMA_MASK
	.align		4
.L_89:
        /*0068*/ 	.byte	0x03, 0x50
        /*006a*/ 	.short	0x0000


	//----- nvinfo : EIATTR_MAXREG_COUNT
	.align		4
        /*006c*/ 	.byte	0x03, 0x1b
        /*006e*/ 	.short	0x00ff


	//----- nvinfo : EIATTR_MERCURY_ISA_VERSION
	.align		4
        /*0070*/ 	.byte	0x03, 0x5f
        /*0072*/ 	.short	0x0101


	//----- nvinfo : EIATTR_VRC_CTA_INIT_COUNT
	.align		4
        /*0074*/ 	.byte	0x02, 0x4a
	.zero		1
	.zero		1


	//----- nvinfo : EIATTR_EXIT_INSTR_OFFSETS
	.align		4
        /*0078*/ 	.byte	0x04, 0x1c
        /*007a*/ 	.short	(.L_91 - .L_90)


	//   ....[0]....
.L_90:
        /*007c*/ 	.word	0x00001380


	//----- nvinfo : EIATTR_CRS_STACK_SIZE
	.align		4
.L_91:
        /*0080*/ 	.byte	0x04, 0x1e
        /*0082*/ 	.short	(.L_93 - .L_92)
.L_92:
        /*0084*/ 	.word	0x00000000


	//----- nvinfo : EIATTR_CBANK_PARAM_SIZE
	.align		4
.L_93:
        /*0088*/ 	.byte	0x03, 0x19
        /*008a*/ 	.short	0x0028


	//----- nvinfo : EIATTR_PARAM_CBANK
	.align		4
        /*008c*/ 	.byte	0x04, 0x0a
        /*008e*/ 	.short	(.L_95 - .L_94)
	.align		4
.L_94:
        /*0090*/ 	.word	index@(.nv.constant0._Z16Acceleration_GPUPfS_S_S_ii)
        /*0094*/ 	.short	0x0380
        /*0096*/ 	.short	0x0028


	//----- nvinfo : EIATTR_SW_WAR
	.align		4
.L_95:
        /*0098*/ 	.byte	0x04, 0x36
        /*009a*/ 	.short	(.L_97 - .L_96)
.L_96:
        /*009c*/ 	.word	0x00000008
.L_97:


//--------------------- .nv.callgraph             --------------------------
	.section	.nv.callgraph,"",@"SHT_CUDA_CALLGRAPH"
	.align	4
	.sectionentsize	8
	.align		4
        /*0000*/ 	.word	0x00000000
	.align		4
        /*0004*/ 	.word	0xffffffff
	.align		4
        /*0008*/ 	.word	0x00000000
	.align		4
        /*000c*/ 	.word	0xfffffffe
	.align		4
        /*0010*/ 	.word	0x00000000
	.align		4
        /*0014*/ 	.word	0xfffffffd
	.align		4
        /*0018*/ 	.word	0x00000000
	.align		4
        /*001c*/ 	.word	0xfffffffc


//--------------------- .text._Z12Position_GPUPfS_S_S_S_S_fii --------------------------
	.section	.text._Z12Position_GPUPfS_S_S_S_S_fii,"ax",@progbits
	.align	128
        .global         _Z12Position_GPUPfS_S_S_S_S_fii
        .type           _Z12Position_GPUPfS_S_S_S_S_fii,@function
        .size           _Z12Position_GPUPfS_S_S_S_S_fii,(.L_x_123 - _Z12Position_GPUPfS_S_S_S_S_fii)
        .other          _Z12Position_GPUPfS_S_S_S_S_fii,@"STO_CUDA_ENTRY STV_DEFAULT"
_Z12Position_GPUPfS_S_S_S_S_fii:
.text._Z12Position_GPUPfS_S_S_S_S_fii:
[----:B------:R-:W-:Y:S01]  /*0000*/  LDC R1, c[0x0][0x37c] ;  /* 0x0000df00ff017b82 */ /* 0x000fe20000000800 */
[----:B------:R-:W0:Y:S07]  /*0010*/  S2R R9, SR_TID.X ;  /* 0x0000000000097919 */ /* 0x000e2e0000002100 */
[----:B------:R-:W0:Y:S01]  /*0020*/  S2UR UR5, SR_CTAID.X ;  /* 0x00000000000579c3 */ /* 0x000e220000002500 */
[----:B------:R-:W1:Y:S01]  /*0030*/  LDCU.64 UR8, c[0x0][0x3b0] ;  /* 0x00007600ff0877ac */ /* 0x000e620008000a00 */
[----:B------:R-:W2:Y:S06]  /*0040*/  LDCU.64 UR6, c[0x0][0x358] ;  /* 0x00006b00ff0677ac */ /* 0x000eac0008000a00 */
[----:B------:R-:W0:Y:S08]  /*0050*/  LDC R6, c[0x0][0x360] ;  /* 0x0000d800ff067b82 */ /* 0x000e300000000800 */
[----:B------:R-:W3:Y:S01]  /*0060*/  LDC R0, c[0x0][0x3b8] ;  /* 0x0000ee00ff007b82 */ /* 0x000ee20000000800 */
[----:B-1----:R-:W-:-:S07]  /*0070*/  UIADD3 UR4, UPT, UPT, UR9, -0x1, URZ ;  /* 0xffffffff09047890 */ /* 0x002fce000fffe0ff */
[----:B------:R-:W1:Y:S08]  /*0080*/  LDC.64 R2, c[0x0][0x3a0] ;  /* 0x0000e800ff027b82 */ /* 0x000e700000000a00 */
[----:B------:R-:W4:Y:S01]  /*0090*/  LDC.64 R4, c[0x0][0x390] ;  /* 0x0000e400ff047b82 */ /* 0x000f220000000a00 */
[----:B0-----:R-:W-:-:S07]  /*00a0*/  IMAD R9, R6, UR5, R9 ;  /* 0x0000000506097c24 */ /* 0x001fce000f8e0209 */
[----:B------:R-:W0:Y:S01]  /*00b0*/  LDC.64 R16, c[0x0][0x380] ;  /* 0x0000e000ff107b82 */ /* 0x000e220000000a00 */
[----:B---3--:R-:W-:Y:S02]  /*00c0*/  IMAD R15, R0, UR4, R9 ;  /* 0x00000004000f7c24 */ /* 0x008fe4000f8e0209 */
[----:B-1----:R-:W-:-:S05]  /*00d0*/  IMAD.WIDE R2, R9, 0x4, R2 ;  /* 0x0000000409027825 */ /* 0x002fca00078e0202 */
[----:B------:R-:W1:Y:S01]  /*00e0*/  LDC.64 R12, c[0x0][0x3a8] ;  /* 0x0000ea00ff0c7b82 */ /* 0x000e620000000a00 */
[----:B--2---:R-:W2:Y:S01]  /*00f0*/  LDG.E R14, desc[UR6][R2.64] ;  /* 0x00000006020e7981 */ /* 0x004ea2000c1e1900 */
[----:B----4-:R-:W-:-:S06]  /*0100*/  IMAD.WIDE R4, R9, 0x4, R4 ;  /* 0x0000000409047825 */ /* 0x010fcc00078e0204 */
[----:B------:R-:W3:Y:S01]  /*0110*/  LDC.64 R10, c[0x0][0x388] ;  /* 0x0000e200ff0a7b82 */ /* 0x000ee20000000a00 */
[----:B------:R-:W4:Y:S01]  /*0120*/  LDG.E R19, desc[UR6][R4.64] ;  /* 0x0000000604137981 */ /* 0x000f22000c1e1900 */
[----:B0-----:R-:W-:-:S06]  /*0130*/  IMAD.WIDE R16, R15, 0x4, R16 ;  /* 0x000000040f107825 */ /* 0x001fcc00078e0210 */
[----:B------:R-:W0:Y:S01]  /*0140*/  LDC.64 R6, c[0x0][0x398] ;  /* 0x0000e600ff067b82 */ /* 0x000e220000000a00 */
[----:B------:R-:W4:Y:S01]  /*0150*/  LDG.E R8, desc[UR6][R16.64] ;  /* 0x0000000610087981 */ /* 0x000f22000c1e1900 */
[----:B-1----:R-:W-:-:S04]  /*0160*/  IMAD.WIDE R12, R9, 0x4, R12 ;  /* 0x00000004090c7825 */ /* 0x002fc800078e020c */
[----:B---3--:R-:W-:-:S04]  /*0170*/  IMAD.WIDE R10, R15, 0x4, R10 ;  /* 0x000000040f0a7825 */ /* 0x008fc800078e020a */
[----:B0-----:R-:W-:-:S04]  /*0180*/  IMAD.WIDE R6, R9, 0x4, R6 ;  /* 0x0000000409067825 */ /* 0x001fc800078e0206 */
[----:B--2---:R-:W-:Y:S01]  /*0190*/  FMUL R14, R14, UR8 ;  /* 0x000000080e0e7c20 */ /* 0x004fe20008400000 */
[----:B----4-:R-:W-:-:S03]  /*01a0*/  FFMA R8, R19, UR8, R8 ;  /* 0x0000000813087c23 */ /* 0x010fc60008000008 */
[----:B------:R-:W-:-:S04]  /*01b0*/  FMUL R19, R14, UR8 ;  /* 0x000000080e137c20 */ /* 0x000fc80008400000 */
[----:B------:R-:W-:Y:S01]  /*01c0*/  FFMA R21, R19, 0.5, R8 ;  /* 0x3f00000013157823 */ /* 0x000fe20000000008 */
[----:B------:R-:W-:-:S05]  /*01d0*/  IMAD.WIDE R18, R0, 0x4, R16 ;  /* 0x0000000400127825 */ /* 0x000fca00078e0210 */
[----:B------:R-:W-:Y:S04]  /*01e0*/  STG.E desc[UR6][R18.64], R21 ;  /* 0x0000001512007986 */ /* 0x000fe8000c101906 */
[----:B------:R-:W2:Y:S04]  /*01f0*/  LDG.E R14, desc[UR6][R12.64] ;  /* 0x000000060c0e7981 */ /* 0x000ea8000c1e1900 */
[----:B------:R-:W3:Y:S04]  /*0200*/  LDG.E R8, desc[UR6][R10.64] ;  /* 0x000000060a087981 */ /* 0x000ee8000c1e1900 */
[----:B------:R-:W3:Y:S01]  /*0210*/  LDG.E R9, desc[UR6][R6.64] ;  /* 0x0000000606097981 */ /* 0x000ee2000c1e1900 */
[----:B--2---:R-:W-:-:S04]  /*0220*/  FMUL R15, R14, UR8 ;  /* 0x000000080e0f7c20 */ /* 0x004fc80008400000 */
[----:B------:R-:W-:Y:S01]  /*0230*/  FMUL R15, R15, UR8 ;  /* 0x000000080f0f7c20 */ /* 0x000fe20008400000 */
[----:B---3--:R-:W-:Y:S01]  /*0240*/  FFMA R14, R9, UR8, R8 ;  /* 0x00000008090e7c23 */ /* 0x008fe20008000008 */
[----:B------:R-:W-:-:S04]  /*0250*/  IMAD.WIDE R8, R0, 0x4, R10 ;  /* 0x0000000400087825 */ /* 0x000fc800078e020a */
[----:B------:R-:W-:-:S05]  /*0260*/  FFMA R15, R15, 0.5, R14 ;  /* 0x3f0000000f0f7823 */ /* 0x000fca000000000e */
[----:B------:R-:W-:Y:S04]  /*0270*/  STG.E desc[UR6][R8.64], R15 ;  /* 0x0000000f08007986 */ /* 0x000fe8000c101906 */
[----:B------:R-:W2:Y:S04]  /*0280*/  LDG.E R2, desc[UR6][R2.64] ;  /* 0x0000000602027981 */ /* 0x000ea8000c1e1900 */
[----:B------:R-:W2:Y:S02]  /*0290*/  LDG.E R17, desc[UR6][R4.64] ;  /* 0x0000000604117981 */ /* 0x000ea4000c1e1900 */
[----:B--2---:R-:W-:-:S05]  /*02a0*/  FFMA R17, R2, UR8, R17 ;  /* 0x0000000802117c23 */ /* 0x004fca0008000011 */
[----:B------:R-:W-:Y:S04]  /*02b0*/  STG.E desc[UR6][R4.64], R17 ;  /* 0x0000001104007986 */ /* 0x000fe8000c101906 */
[----:B------:R-:W2:Y:S04]  /*02c0*/  LDG.E R12, desc[UR6][R12.64] ;  /* 0x000000060c0c7981 */ /* 0x000ea8000c1e1900 */
[----:B------:R-:W2:Y:S02]  /*02d0*/  LDG.E R11, desc[UR6][R6.64] ;  /* 0x00000006060b7981 */ /* 0x000ea4000c1e1900 */
[----:B--2---:R-:W-:-:S05]  /*02e0*/  FFMA R11, R12, UR8, R11 ;  /* 0x000000080c0b7c23 */ /* 0x004fca000800000b */
[----:B------:R-:W-:Y:S01]  /*02f0*/  STG.E desc[UR6][R6.64], R11 ;  /* 0x0000000b06007986 */ /* 0x000fe2000c101906 */
[----:B------:R-:W-:Y:S05]  /*0300*/  EXIT ;  /* 0x000000000000794d */ /* 0x000fea0003800000 */
.L_x_0:
[----:B------:R-:W-:-:S00]  /*0310*/  BRA `(.L_x_0) ;  /* 0xfffffffc00fc7947 */ /* 0x000fc0000383ffff */
[----:B------:R-:W-:-:S00]  /*0320*/  NOP ;  /* 0x0000000000007918 */ /* 0x000fc00000000000 */
        /* <DEDUP_REMOVED lines=13> */
.L_x_123:


//--------------------- .text._Z19Acceleration_SharedPfS_S_S_iii --------------------------
	.section	.text._Z19Acceleration_SharedPfS_S_S_iii,"ax",@progbits
	.align	128
        .global         _Z19Acceleration_SharedPfS_S_S_iii
        .type           _Z19Acceleration_SharedPfS_S_S_iii,@function
        .size           _Z19Acceleration_SharedPfS_S_S_iii,(.L_x_120 - _Z19Acceleration_SharedPfS_S_S_iii)
        .other          _Z19Acceleration_SharedPfS_S_S_iii,@"STO_CUDA_ENTRY STV_DEFAULT"
_Z19Acceleration_SharedPfS_S_S_iii:
.text._Z19Acceleration_SharedPfS_S_S_iii:
[----:B------:R-:W-:Y:S01]  /*0000*/  LDC R1, c[0x0][0x37c] ;  /* 0x0000df00ff017b82 */ /* 0x000fe20000000800 */
[----:B------:R-:W0:Y:S07]  /*0010*/  S2R R2, SR_TID.X ;  /* 0x0000000000027919 */ /* 0x000e2e0000002100 */
[----:B------:R-:W1:Y:S01]  /*0020*/  LDC.64 R8, c[0x0][0x3a0] ;  /* 0x0000e800ff087b82 */ /* 0x000e620000000a00 */
[----:B------:R-:W2:Y:S01]  /*0030*/  LDCU UR5, c[0x0][0x3a8] ;  /* 0x00007500ff0577ac */ /* 0x000ea20008000800 */
[----:B------:R-:W-:Y:S01]  /*0040*/  MOV R6, RZ ;  /* 0x000000ff00067202 */ /* 0x000fe20000000f00 */
[----:B------:R-:W3:Y:S05]  /*0050*/  LDCU.64 UR10, c[0x0][0x358] ;  /* 0x00006b00ff0a77ac */ /* 0x000eea0008000a00 */
[----:B------:R-:W0:Y:S08]  /*0060*/  S2UR UR4, SR_CTAID.X ;  /* 0x00000000000479c3 */ /* 0x000e300000002500 */
[----:B------:R-:W0:Y:S01]  /*0070*/  LDC R3, c[0x0][0x360] ;  /* 0x0000d800ff037b82 */ /* 0x000e220000000800 */
[----:B--2---:R-:W-:-:S07]  /*0080*/  UISETP.GE.AND UP0, UPT, UR5, 0x1, UPT ;  /* 0x000000010500788c */ /* 0x004fce000bf06270 */
[----:B------:R-:W2:Y:S01]  /*0090*/  LDC.64 R12, c[0x0][0x380] ;  /* 0x0000e000ff0c7b82 */ /* 0x000ea20000000a00 */
[----:B-1----:R-:W-:-:S07]  /*00a0*/  IADD3 R0, PT, PT, R8, -0x1, RZ ;  /* 0xffffffff08007810 */ /* 0x002fce0007ffe0ff */
[----:B------:R-:W1:Y:S01]  /*00b0*/  LDC.64 R14, c[0x0][0x388] ;  /* 0x0000e200ff0e7b82 */ /* 0x000e620000000a00 */
[----:B0-----:R-:W-:-:S04]  /*00c0*/  IMAD R4, R3, UR4, R2 ;  /* 0x0000000403047c24 */ /* 0x001fc8000f8e0202 */
[----:B------:R-:W-:-:S04]  /*00d0*/  IMAD R5, R0, R9, R4 ;  /* 0x0000000900057224 */ /* 0x000fc800078e0204 */
[----:B--2---:R-:W-:-:S04]  /*00e0*/  IMAD.WIDE R12, R5, 0x4, R12 ;  /* 0x00000004050c7825 */ /* 0x004fc800078e020c */
[----:B-1----:R-:W-:-:S04]  /*00f0*/  IMAD.WIDE R14, R5, 0x4, R14 ;  /* 0x00000004050e7825 */ /* 0x002fc800078e020e */
[----:B------:R-:W-:Y:S01]  /*0100*/  HFMA2 R5, -RZ, RZ, 0, 0 ;  /* 0x00000000ff057431 */ /* 0x000fe200000001ff */
[----:B---3--:R-:W-:Y:S06]  /*0110*/  BRA.U !UP0, `(.L_x_1) ;  /* 0x0000001508887547 */ /* 0x008fec000b800000 */
[----:B------:R-:W5:Y:S01]  /*0120*/  LDG.E R8, desc[UR10][R14.64] ;  /* 0x0000000a0e087981 */ /* 0x000f62000c1e1900 */
[----:B------:R-:W0:Y:S01]  /*0130*/  S2UR UR7, SR_CgaCtaId ;  /* 0x00000000000779c3 */ /* 0x000e220000008800 */
[----:B------:R-:W-:Y:S02]  /*0140*/  UMOV UR4, 0x400 ;  /* 0x0000040000047882 */ /* 0x000fe40000000000 */
[----:B------:R-:W-:Y:S01]  /*0150*/  UIADD3 UR5, UPT, UPT, UR4, 0x400, URZ ;  /* 0x0000040004057890 */ /* 0x000fe2000fffe0ff */
[----:B------:R1:W5:Y:S01]  /*0160*/  LDG.E R7, desc[UR10][R12.64] ;  /* 0x0000000a0c077981 */ /* 0x000362000c1e1900 */
[----:B------:R-:W-:Y:S01]  /*0170*/  IMAD R9, R0, R9, R2 ;  /* 0x0000000900097224 */ /* 0x000fe200078e0202 */
[C---:B------:R-:W-:Y:S02]  /*0180*/  LOP3.LUT R10, R3.reuse, 0x3, RZ, 0xc0, !PT ;  /* 0x00000003030a7812 */ /* 0x040fe400078ec0ff */
[----:B------:R-:W-:Y:S02]  /*0190*/  LOP3.LUT R11, R3, 0x7fc, RZ, 0xc0, !PT ;  /* 0x000007fc030b7812 */ /* 0x000fe400078ec0ff */
[----:B------:R-:W-:-:S02]  /*01a0*/  MOV R6, RZ ;  /* 0x000000ff00067202 */ /* 0x000fc40000000f00 */
[----:B------:R-:W-:Y:S01]  /*01b0*/  MOV R5, RZ ;  /* 0x000000ff00057202 */ /* 0x000fe20000000f00 */
[----:B0-----:R-:W-:Y:S02]  /*01c0*/  ULEA UR6, UR7, UR4, 0x18 ;  /* 0x0000000407067291 */ /* 0x001fe4000f8ec0ff */
[----:B------:R-:W-:-:S04]  /*01d0*/  ULEA UR5, UR7, UR5, 0x18 ;  /* 0x0000000507057291 */ /* 0x000fc8000f8ec0ff */
[C---:B-1----:R-:W-:Y:S02]  /*01e0*/  LEA R12, R2.reuse, UR6, 0x2 ;  /* 0x00000006020c7c11 */ /* 0x042fe4000f8e10ff */
[----:B------:R-:W-:Y:S01]  /*01f0*/  LEA R13, R2, UR5, 0x2 ;  /* 0x00000005020d7c11 */ /* 0x000fe2000f8e10ff */
[----:B------:R-:W-:-:S06]  /*0200*/  UMOV UR4, URZ ;  /* 0x000000ff00047c82 */ /* 0x000fcc0008000000 */
.L_x_53:
[----:B0-----:R-:W0:Y:S01]  /*0210*/  LDC.64 R16, c[0x0][0x380] ;  /* 0x0000e000ff107b82 */ /* 0x001e220000000a00 */
[----:B------:R-:W-:Y:S01]  /*0220*/  IMAD R22, R3, UR4, RZ ;  /* 0x0000000403167c24 */ /* 0x000fe2000f8e02ff */
[----:B------:R-:W1:Y:S04]  /*0230*/  LDCU UR5, c[0x0][0x3a8] ;  /* 0x00007500ff0577ac */ /* 0x000e680008000800 */
[----:B------:R-:W-:Y:S02]  /*0240*/  IADD3 R19, PT, PT, R9, R22, RZ ;  /* 0x0000001609137210 */ /* 0x000fe40007ffe0ff */
[----:B------:R-:W2:Y:S03]  /*0250*/  LDC.64 R14, c[0x0][0x388] ;  /* 0x0000e200ff0e7b82 */ /* 0x000ea60000000a00 */
[----:B0-----:R-:W-:-:S06]  /*0260*/  IMAD.WIDE.U32 R16, R19, 0x4, R16 ;  /* 0x0000000413107825 */ /* 0x001fcc00078e0010 */
[----:B------:R-:W3:Y:S01]  /*0270*/  LDG.E R17, desc[UR10][R16.64] ;  /* 0x0000000a10117981 */ /* 0x000ee2000c1e1900 */
[----:B--2---:R-:W-:-:S06]  /*0280*/  IMAD.WIDE.U32 R18, R19, 0x4, R14 ;  /* 0x0000000413127825 */ /* 0x004fcc00078e000e */
[----:B------:R-:W2:Y:S01]  /*0290*/  LDG.E R18, desc[UR10][R18.64] ;  /* 0x0000000a12127981 */ /* 0x000ea2000c1e1900 */
[----:B------:R-:W-:Y:S01]  /*02a0*/  ISETP.GE.U32.AND P0, PT, R3, 0x4, PT ;  /* 0x000000040300780c */ /* 0x000fe20003f06070 */
[----:B------:R-:W-:Y:S01]  /*02b0*/  UIADD3 UR4, UPT, UPT, UR4, 0x1, URZ ;  /* 0x0000000104047890 */ /* 0x000fe2000fffe0ff */
[----:B------:R-:W-:-:S03]  /*02c0*/  HFMA2 R21, -RZ, RZ, 0, 0 ;  /* 0x00000000ff157431 */ /* 0x000fc600000001ff */
[----:B-1----:R-:W-:Y:S01]  /*02d0*/  UISETP.NE.AND UP0, UPT, UR4, UR5, UPT ;  /* 0x000000050400728c */ /* 0x002fe2000bf05270 */
[----:B------:R-:W-:Y:S01]  /*02e0*/  MOV R14, 0x41200000 ;  /* 0x41200000000e7802 */ /* 0x000fe20000000f00 */
[----:B---3--:R0:W-:Y:S04]  /*02f0*/  STS [R12], R17 ;  /* 0x000000110c007388 */ /* 0x0081e80000000800 */
[----:B--2---:R0:W-:Y:S02]  /*0300*/  STS [R13], R18 ;  /* 0x000000120d007388 */ /* 0x0041e40000000800 */
[----:B------:R-:W-:Y:S05]  /*0310*/  @!P0 BRA `(.L_x_2) ;  /* 0x0000000800d88947 */ /* 0x000fea0003800000 */
[----:B------:R-:W-:-:S05]  /*0320*/  UMOV UR5, URZ ;  /* 0x000000ff00057c82 */ /* 0x000fca0008000000 */
.L_x_31:
[----:B------:R-:W1:Y:S01]  /*0330*/  S2UR UR8, SR_CgaCtaId ;  /* 0x00000000000879c3 */ /* 0x000e620000008800 */
[----:B0-----:R-:W-:Y:S01]  /*0340*/  IADD3 R17, PT, PT, R22, UR5, RZ ;  /* 0x0000000516117c10 */ /* 0x001fe2000fffe0ff */
[----:B------:R-:W-:Y:S01]  /*0350*/  UMOV UR7, 0x400 ;  /* 0x0000040000077882 */ /* 0x000fe20000000000 */
[----:B------:R-:W-:Y:S01]  /*0360*/  BSSY.RECONVERGENT B2, `(.L_x_3) ;  /* 0x000002f000027945 */ /* 0x000fe20003800200 */
[----:B------:R-:W-:Y:S01]  /*0370*/  UIADD3 UR7, UPT, UPT, UR7, 0x400, URZ ;  /* 0x0000040007077890 */ /* 0x000fe2000fffe0ff */
[----:B------:R-:W-:-:S03]  /*0380*/  ISETP.NE.AND P0, PT, R17, R4, PT ;  /* 0x000000041100720c */ /* 0x000fc60003f05270 */
[----:B-1----:R-:W-:Y:S02]  /*0390*/  ULEA UR7, UR8, UR7, 0x18 ;  /* 0x0000000708077291 */ /* 0x002fe4000f8ec0ff */
[----:B------:R-:W-:Y:S02]  /*03a0*/  ULEA UR8, UR5, UR6, 0x2 ;  /* 0x0000000605087291 */ /* 0x000fe4000f8e10ff */
[----:B------:R-:W-:Y:S02]  /*03b0*/  ULEA UR7, UR5, UR7, 0x2 ;  /* 0x0000000705077291 */ /* 0x000fe4000f8e10ff */
[----:B------:R-:W-:-:S06]  /*03c0*/  UIADD3 UR5, UPT, UPT, UR5, 0x4, URZ ;  /* 0x0000000405057890 */ /* 0x000fcc000fffe0ff */
[----:B------:R-:W-:Y:S01]  /*03d0*/  ISETP.NE.AND P2, PT, R11, UR5, PT ;  /* 0x000000050b007c0c */ /* 0x000fe2000bf45270 */
[----:B------:R-:W-:-:S12]  /*03e0*/  @!P0 BRA `(.L_x_4) ;  /* 0x0000000000988947 */ /* 0x000fd80003800000 */
[----:B------:R-:W0:Y:S01]  /*03f0*/  LDS R15, [UR7] ;  /* 0x00000007ff0f7984 */ /* 0x000e220008000800 */
[----:B------:R-:W-:Y:S03]  /*0400*/  BSSY.RECONVERGENT B0, `(.L_x_5) ;  /* 0x0000011000007945 */ /* 0x000fe60003800200 */
[----:B------:R-:W1:Y:S01]  /*0410*/  LDS R16, [UR8] ;  /* 0x00000008ff107984 */ /* 0x000e620008000800 */
[----:B0----5:R-:W-:Y:S01]  /*0420*/  FADD R15, -R8, R15 ;  /* 0x0000000f080f7221 */ /* 0x021fe20000000100 */
[----:B-1----:R-:W-:-:S03]  /*0430*/  FADD R16, -R7, R16 ;  /* 0x0000001007107221 */ /* 0x002fc60000000100 */
[----:B------:R-:W-:-:S04]  /*0440*/  FMUL R19, R15, R15 ;  /* 0x0000000f0f137220 */ /* 0x000fc80000400000 */
[----:B------:R-:W-:-:S04]  /*0450*/  FFMA R2, R16, R16, R19 ;  /* 0x0000001010027223 */ /* 0x000fc80000000013 */
[----:B------:R0:W1:Y:S01]  /*0460*/  MUFU.RSQ R19, R2 ;  /* 0x0000000200137308 */ /* 0x0000620000001400 */
[----:B------:R-:W-:-:S04]  /*0470*/  IADD3 R0, PT, PT, R2, -0xd000000, RZ ;  /* 0xf300000002007810 */ /* 0x000fc80007ffe0ff */
[----:B------:R-:W-:-:S13]  /*0480*/  ISETP.GT.U32.AND P0, PT, R0, 0x727fffff, PT ;  /* 0x727fffff0000780c */ /* 0x000fda0003f04070 */
[----:B01----:R-:W-:Y:S05]  /*0490*/  @!P0 BRA `(.L_x_6) ;  /* 0x00000000000c8947 */ /* 0x003fea0003800000 */
[----:B------:R-:W-:-:S07]  /*04a0*/  MOV R0, 0x4c0 ;  /* 0x000004c000007802 */ /* 0x000fce0000000f00 */
[----:B------:R-:W-:Y:S05]  /*04b0*/  CALL.REL.NOINC `($__internal_0_$__cuda_sm20_sqrt_rn_f32_slowpath) ;  /* 0x0000001000bc7944 */ /* 0x000fea0003c00000 */
[----:B------:R-:W-:Y:S05]  /*04c0*/  BRA `(.L_x_7) ;  /* 0x0000000000107947 */ /* 0x000fea0003800000 */
.L_x_6:
[----:B------:R-:W-:Y:S01]  /*04d0*/  FMUL.FTZ R24, R2, R19 ;  /* 0x0000001302187220 */ /* 0x000fe20000410000 */
[----:B------:R-:W-:-:S03]  /*04e0*/  FMUL.FTZ R0, R19, 0.5 ;  /* 0x3f00000013007820 */ /* 0x000fc60000410000 */
[----:B------:R-:W-:-:S04]  /*04f0*/  FFMA R19, -R24, R24, R2 ;  /* 0x0000001818137223 */ /* 0x000fc80000000102 */
[----:B------:R-:W-:-:S07]  /*0500*/  FFMA R24, R19, R0, R24 ;  /* 0x0000000013187223 */ /* 0x000fce0000000018 */
.L_x_7:
[----:B------:R-:W-:Y:S05]  /*0510*/  BSYNC.RECONVERGENT B0 ;  /* 0x0000000000007941 */ /* 0x000fea0003800200 */
.L_x_5:
[----:B------:R-:W-:-:S13]  /*0520*/  FSETP.GT.AND P0, PT, R24, 0.0099999997764825820923, PT ;  /* 0x3c23d70a1800780b */ /* 0x000fda0003f04000 */
[----:B------:R-:W-:Y:S05]  /*0530*/  @!P0 BRA `(.L_x_4) ;  /* 0x0000000000448947 */ /* 0x000fea0003800000 */
[-C--:B------:R-:W-:Y:S01]  /*0540*/  FMUL R19, R24, R24.reuse ;  /* 0x0000001818137220 */ /* 0x080fe20000400000 */
[----:B------:R-:W-:Y:S03]  /*0550*/  BSSY.RECONVERGENT B3, `(.L_x_8) ;  /* 0x000000d000037945 */ /* 0x000fe60003800200 */
[----:B------:R-:W-:-:S04]  /*0560*/  FMUL R21, R19, R24 ;  /* 0x0000001813157220 */ /* 0x000fc80000400000 */
[----:B------:R-:W0:Y:S08]  /*0570*/  MUFU.RCP R0, R21 ;  /* 0x0000001500007308 */ /* 0x000e300000001000 */
[----:B------:R-:W1:Y:S01]  /*0580*/  FCHK P0, R14, R21 ;  /* 0x000000150e007302 */ /* 0x000e620000000000 */
[----:B0-----:R-:W-:-:S04]  /*0590*/  FFMA R19, -R21, R0, 1 ;  /* 0x3f80000015137423 */ /* 0x001fc80000000100 */
[----:B------:R-:W-:-:S04]  /*05a0*/  FFMA R0, R0, R19, R0 ;  /* 0x0000001300007223 */ /* 0x000fc80000000000 */
[----:B------:R-:W-:-:S04]  /*05b0*/  FFMA R19, R0, 10, RZ ;  /* 0x4120000000137823 */ /* 0x000fc800000000ff */
[----:B------:R-:W-:-:S04]  /*05c0*/  FFMA R2, -R21, R19, 10 ;  /* 0x4120000015027423 */ /* 0x000fc80000000113 */
[----:B------:R-:W-:Y:S01]  /*05d0*/  FFMA R0, R0, R2, R19 ;  /* 0x0000000200007223 */ /* 0x000fe20000000013 */
[----:B-1----:R-:W-:Y:S06]  /*05e0*/  @!P0 BRA `(.L_x_9) ;  /* 0x00000000000c8947 */ /* 0x002fec0003800000 */
[----:B------:R-:W-:Y:S02]  /*05f0*/  MOV R19, R21 ;  /* 0x0000001500137202 */ /* 0x000fe40000000f00 */
[----:B------:R-:W-:-:S07]  /*0600*/  MOV R2, 0x620 ;  /* 0x0000062000027802 */ /* 0x000fce0000000f00 */
[----:B------:R-:W-:Y:S05]  /*0610*/  CALL.REL.NOINC `($__internal_1_$__cuda_sm3x_div_rn_noftz_f32_slowpath) ;  /* 0x0000001000bc7944 */ /* 0x000fea0003c00000 */
.L_x_9:
[----:B------:R-:W-:Y:S05]  /*0620*/  BSYNC.RECONVERGENT B3 ;  /* 0x0000000000037941 */ /* 0x000fea0003800200 */
.L_x_8:
[-C--:B------:R-:W-:Y:S01]  /*0630*/  FFMA R5, R16, R0.reuse, R5 ;  /* 0x0000000010057223 */ /* 0x080fe20000000005 */
[----:B------:R-:W-:-:S07]  /*0640*/  FFMA R6, R15, R0, R6 ;  /* 0x000000000f067223 */ /* 0x000fce0000000006 */
.L_x_4:
[----:B------:R-:W-:Y:S05]  /*0650*/  BSYNC.RECONVERGENT B2 ;  /* 0x0000000000027941 */ /* 0x000fea0003800200 */
.L_x_3:
[----:B------:R-:W-:Y:S01]  /*0660*/  IADD3 R15, PT, PT, R17, 0x1, RZ ;  /* 0x00000001110f7810 */ /* 0x000fe20007ffe0ff */
[----:B------:R-:W-:Y:S03]  /*0670*/  BSSY.RECONVERGENT B2, `(.L_x_10) ;  /* 0x0000029000027945 */ /* 0x000fe60003800200 */
[----:B------:R-:W-:-:S13]  /*0680*/  ISETP.NE.AND P0, PT, R15, R4, PT ;  /* 0x000000040f00720c */ /* 0x000fda0003f05270 */
[----:B------:R-:W-:Y:S05]  /*0690*/  @!P0 BRA `(.L_x_11) ;  /* 0x0000000000988947 */ /* 0x000fea0003800000 */
[----:B------:R-:W0:Y:S01]  /*06a0*/  LDS R15, [UR7+0x4] ;  /* 0x00000407ff0f7984 */ /* 0x000e220008000800 */
[----:B------:R-:W-:Y:S03]  /*06b0*/  BSSY.RECONVERGENT B0, `(.L_x_12) ;  /* 0x0000011000007945 */ /* 0x000fe60003800200 */
[----:B------:R-:W1:Y:S01]  /*06c0*/  LDS R16, [UR8+0x4] ;  /* 0x00000408ff107984 */ /* 0x000e620008000800 */
        /* <DEDUP_REMOVED lines=11> */
.L_x_13:
[----:B------:R-:W-:Y:S01]  /*0780*/  FMUL.FTZ R24, R2, R19 ;  /* 0x0000001302187220 */ /* 0x000fe20000410000 */
[----:B------:R-:W-:-:S03]  /*0790*/  FMUL.FTZ R0, R19, 0.5 ;  /* 0x3f00000013007820 */ /* 0x000fc60000410000 */
[----:B------:R-:W-:-:S04]  /*07a0*/  FFMA R19, -R24, R24, R2 ;  /* 0x0000001818137223 */ /* 0x000fc80000000102 */
[----:B------:R-:W-:-:S07]  /*07b0*/  FFMA R24, R19, R0, R24 ;  /* 0x0000000013187223 */ /* 0x000fce0000000018 */
.L_x_14:
[----:B------:R-:W-:Y:S05]  /*07c0*/  BSYNC.RECONVERGENT B0 ;  /* 0x0000000000007941 */ /* 0x000fea0003800200 */
.L_x_12:
        /* <DEDUP_REMOVED lines=16> */
.L_x_16:
[----:B------:R-:W-:Y:S05]  /*08d0*/  BSYNC.RECONVERGENT B3 ;  /* 0x0000000000037941 */ /* 0x000fea0003800200 */
.L_x_15:
[-C--:B------:R-:W-:Y:S01]  /*08e0*/  FFMA R5, R16, R0.reuse, R5 ;  /* 0x0000000010057223 */ /* 0x080fe20000000005 */
[----:B------:R-:W-:-:S07]  /*08f0*/  FFMA R6, R15, R0, R6 ;  /* 0x000000000f067223 */ /* 0x000fce0000000006 */
.L_x_11:
[----:B------:R-:W-:Y:S05]  /*0900*/  BSYNC.RECONVERGENT B2 ;  /* 0x0000000000027941 */ /* 0x000fea0003800200 */
.L_x_10:
        /* <DEDUP_REMOVED lines=18> */
.L_x_20:
[----:B------:R-:W-:Y:S01]  /*0a30*/  FMUL.FTZ R24, R2, R19 ;  /* 0x0000001302187220 */ /* 0x000fe20000410000 */
[----:B------:R-:W-:-:S03]  /*0a40*/  FMUL.FTZ R0, R19, 0.5 ;  /* 0x3f00000013007820 */ /* 0x000fc60000410000 */
[----:B------:R-:W-:-:S04]  /*0a50*/  FFMA R19, -R24, R24, R2 ;  /* 0x0000001818137223 */ /* 0x000fc80000000102 */
[----:B------:R-:W-:-:S07]  /*0a60*/  FFMA R24, R19, R0, R24 ;  /* 0x0000000013187223 */ /* 0x000fce0000000018 */
.L_x_21:
[----:B------:R-:W-:Y:S05]  /*0a70*/  BSYNC.RECONVERGENT B0 ;  /* 0x0000000000007941 */ /* 0x000fea0003800200 */
.L_x_19:
        /* <DEDUP_REMOVED lines=16> */
.L_x_23:
[----:B------:R-:W-:Y:S05]  /*0b80*/  BSYNC.RECONVERGENT B3 ;  /* 0x0000000000037941 */ /* 0x000fea0003800200 */
.L_x_22:
[-C--:B------:R-:W-:Y:S01]  /*0b90*/  FFMA R5, R16, R0.reuse, R5 ;  /* 0x0000000010057223 */ /* 0x080fe20000000005 */
[----:B------:R-:W-:-:S07]  /*0ba0*/  FFMA R6, R15, R0, R6 ;  /* 0x000000000f067223 */ /* 0x000fce0000000006 */
.L_x_18:
[----:B------:R-:W-:Y:S05]  /*0bb0*/  BSYNC.RECONVERGENT B2 ;  /* 0x0000000000027941 */ /* 0x000fea0003800200 */
.L_x_17:
        /* <DEDUP_REMOVED lines=18> */
.L_x_27:
[----:B------:R-:W-:Y:S01]  /*0ce0*/  FMUL.FTZ R24, R2, R17 ;  /* 0x0000001102187220 */ /* 0x000fe20000410000 */
[----:B------:R-:W-:-:S03]  /*0cf0*/  FMUL.FTZ R0, R17, 0.5 ;  /* 0x3f00000011007820 */ /* 0x000fc60000410000 */
[----:B------:R-:W-:-:S04]  /*0d00*/  FFMA R17, -R24, R24, R2 ;  /* 0x0000001818117223 */ /* 0x000fc80000000102 */
[----:B------:R-:W-:-:S07]  /*0d10*/  FFMA R24, R17, R0, R24 ;  /* 0x0000000011187223 */ /* 0x000fce0000000018 */
.L_x_28:
[----:B------:R-:W-:Y:S05]  /*0d20*/  BSYNC.RECONVERGENT B0 ;  /* 0x0000000000007941 */ /* 0x000fea0003800200 */
.L_x_26:
        /* <DEDUP_REMOVED lines=13> */
[----:B------:R-:W-:-:S07]  /*0e00*/  MOV R2, 0xe20 ;  /* 0x00000e2000027802 */ /* 0x000fce0000000f00 */
[----:B------:R-:W-:Y:S05]  /*0e10*/  CALL.REL.NOINC `($__internal_1_$__cuda_sm3x_div_rn_noftz_f32_slowpath) ;  /* 0x0000000800bc7944 */ /* 0x000fea0003c00000 */
.L_x_30:
[----:B------:R-:W-:Y:S05]  /*0e20*/  BSYNC.RECONVERGENT B3 ;  /* 0x0000000000037941 */ /* 0x000fea0003800200 */
.L_x_29:
[-C--:B------:R-:W-:Y:S01]  /*0e30*/  FFMA R5, R16, R0.reuse, R5 ;  /* 0x0000000010057223 */ /* 0x080fe20000000005 */
[----:B------:R-:W-:-:S07]  /*0e40*/  FFMA R6, R15, R0, R6 ;  /* 0x000000000f067223 */ /* 0x000fce0000000006 */
.L_x_25:
[----:B------:R-:W-:Y:S05]  /*0e50*/  BSYNC.RECONVERGENT B2 ;  /* 0x0000000000027941 */ /* 0x000fea0003800200 */
.L_x_24:
[----:B------:R-:W-:Y:S05]  /*0e60*/  @P2 BRA `(.L_x_31) ;  /* 0xfffffff400302947 */ /* 0x000fea000383ffff */
[----:B------:R-:W-:-:S07]  /*0e70*/  MOV R21, R11 ;  /* 0x0000000b00157202 */ /* 0x000fce0000000f00 */
.L_x_2:
[----:B------:R-:W-:-:S13]  /*0e80*/  ISETP.NE.AND P0, PT, R10, RZ, PT ;  /* 0x000000ff0a00720c */ /* 0x000fda0003f05270 */
[----:B------:R-:W-:Y:S05]  /*0e90*/  @!P0 BRA `(.L_x_32) ;  /* 0x0000000800248947 */ /* 0x000fea0003800000 */
[----:B0-----:R-:W0:Y:S01]  /*0ea0*/  S2R R17, SR_CgaCtaId ;  /* 0x0000000000117919 */ /* 0x001e220000008800 */
[----:B------:R-:W-:Y:S01]  /*0eb0*/  IADD3 R15, PT, PT, R22, R21, RZ ;  /* 0x00000015160f7210 */ /* 0x000fe20007ffe0ff */
[----:B------:R-:W-:Y:S01]  /*0ec0*/  BSSY.RECONVERGENT B2, `(.L_x_33) ;  /* 0x000002e000027945 */ /* 0x000fe20003800200 */
[----:B------:R-:W-:Y:S02]  /*0ed0*/  MOV R0, 0x400 ;  /* 0x0000040000007802 */ /* 0x000fe40000000f00 */
[----:B------:R-:W-:Y:S02]  /*0ee0*/  ISETP.NE.AND P0, PT, R15, R4, PT ;  /* 0x000000040f00720c */ /* 0x000fe40003f05270 */
[----:B------:R-:W-:Y:S02]  /*0ef0*/  IADD3 R0, PT, PT, R0, 0x400, RZ ;  /* 0x0000040000007810 */ /* 0x000fe40007ffe0ff */
[----:B------:R-:W-:Y:S02]  /*0f00*/  LEA R16, R21, UR6, 0x2 ;  /* 0x0000000615107c11 */ /* 0x000fe4000f8e10ff */
[----:B0-----:R-:W-:-:S04]  /*0f10*/  LEA R0, R17, R0, 0x18 ;  /* 0x0000000011007211 */ /* 0x001fc800078ec0ff */
[----:B------:R-:W-:-:S03]  /*0f20*/  LEA R17, R21, R0, 0x2 ;  /* 0x0000000015117211 */ /* 0x000fc600078e10ff */
[----:B------:R-:W-:Y:S05]  /*0f30*/  @!P0 BRA `(.L_x_34) ;  /* 0x0000000000988947 */ /* 0x000fea0003800000 */
[----:B------:R-:W0:Y:S01]  /*0f40*/  LDS R23, [R17] ;  /* 0x0000000011177984 */ /* 0x000e220000000800 */
[----:B------:R-:W-:Y:S03]  /*0f50*/  BSSY.RECONVERGENT B0, `(.L_x_35) ;  /* 0x0000011000007945 */ /* 0x000fe60003800200 */
[----:B------:R-:W1:Y:S01]  /*0f60*/  LDS R22, [R16] ;  /* 0x0000000010167984 */ /* 0x000e620000000800 */
        /* <DEDUP_REMOVED lines=11> */
.L_x_36:
[----:B------:R-:W-:Y:S01]  /*1020*/  FMUL.FTZ R24, R2, R19 ;  /* 0x0000001302187220 */ /* 0x000fe20000410000 */
[----:B------:R-:W-:-:S03]  /*1030*/  FMUL.FTZ R0, R19, 0.5 ;  /* 0x3f00000013007820 */ /* 0x000fc60000410000 */
[----:B------:R-:W-:-:S04]  /*1040*/  FFMA R19, -R24, R24, R2 ;  /* 0x0000001818137223 */ /* 0x000fc80000000102 */
[----:B------:R-:W-:-:S07]  /*1050*/  FFMA R24, R19, R0, R24 ;  /* 0x0000000013187223 */ /* 0x000fce0000000018 */
.L_x_37:
[----:B------:R-:W-:Y:S05]  /*1060*/  BSYNC.RECONVERGENT B0 ;  /* 0x0000000000007941 */ /* 0x000fea0003800200 */
.L_x_35:
        /* <DEDUP_REMOVED lines=16> */
.L_x_39:
[----:B------:R-:W-:Y:S05]  /*1170*/  BSYNC.RECONVERGENT B3 ;  /* 0x0000000000037941 */ /* 0x000fea0003800200 */
.L_x_38:
[-C--:B------:R-:W-:Y:S01]  /*1180*/  FFMA R5, R22, R0.reuse, R5 ;  /* 0x0000000016057223 */ /* 0x080fe20000000005 */
[----:B------:R-:W-:-:S07]  /*1190*/  FFMA R6, R23, R0, R6 ;  /* 0x0000000017067223 */ /* 0x000fce0000000006 */
.L_x_34:
[----:B------:R-:W-:Y:S05]  /*11a0*/  BSYNC.RECONVERGENT B2 ;  /* 0x0000000000027941 */ /* 0x000fea0003800200 */
.L_x_33:
[----:B------:R-:W-:-:S13]  /*11b0*/  ISETP.NE.AND P0, PT, R10, 0x1, PT ;  /* 0x000000010a00780c */ /* 0x000fda0003f05270 */
[----:B------:R-:W-:Y:S05]  /*11c0*/  @!P0 BRA `(.L_x_32) ;  /* 0x0000000400588947 */ /* 0x000fea0003800000 */
[----:B------:R-:W-:Y:S01]  /*11d0*/  IADD3 R19, PT, PT, R15, 0x1, RZ ;  /* 0x000000010f137810 */ /* 0x000fe20007ffe0ff */
[----:B------:R-:W-:Y:S03]  /*11e0*/  BSSY.RECONVERGENT B2, `(.L_x_40) ;  /* 0x0000029000027945 */ /* 0x000fe60003800200 */
[----:B------:R-:W-:-:S13]  /*11f0*/  ISETP.NE.AND P0, PT, R19, R4, PT ;  /* 0x000000041300720c */ /* 0x000fda0003f05270 */
[----:B------:R-:W-:Y:S05]  /*1200*/  @!P0 BRA `(.L_x_41) ;  /* 0x0000000000988947 */ /* 0x000fea0003800000 */
[----:B------:R-:W0:Y:S01]  /*1210*/  LDS R23, [R17+0x4] ;  /* 0x0000040011177984 */ /* 0x000e220000000800 */
[----:B------:R-:W-:Y:S03]  /*1220*/  BSSY.RECONVERGENT B0, `(.L_x_42) ;  /* 0x0000011000007945 */ /* 0x000fe60003800200 */
[----:B------:R-:W1:Y:S01]  /*1230*/  LDS R22, [R16+0x4] ;  /* 0x0000040010167984 */ /* 0x000e620000000800 */
        /* <DEDUP_REMOVED lines=11> */
.L_x_43:
[----:B------:R-:W-:Y:S01]  /*12f0*/  FMUL.FTZ R24, R2, R19 ;  /* 0x0000001302187220 */ /* 0x000fe20000410000 */
[----:B------:R-:W-:-:S03]  /*1300*/  FMUL.FTZ R0, R19, 0.5 ;  /* 0x3f00000013007820 */ /* 0x000fc60000410000 */
[----:B------:R-:W-:-:S04]  /*1310*/  FFMA R19, -R24, R24, R2 ;  /* 0x0000001818137223 */ /* 0x000fc80000000102 */
[----:B------:R-:W-:-:S07]  /*1320*/  FFMA R24, R19, R0, R24 ;  /* 0x0000000013187223 */ /* 0x000fce0000000018 */
.L_x_44:
[----:B------:R-:W-:Y:S05]  /*1330*/  BSYNC.RECONVERGENT B0 ;  /* 0x0000000000007941 */ /* 0x000fea0003800200 */
.L_x_42:
        /* <DEDUP_REMOVED lines=16> */
.L_x_46:
[----:B------:R-:W-:Y:S05]  /*1440*/  BSYNC.RECONVERGENT B3 ;  /* 0x0000000000037941 */ /* 0x000fea0003800200 */
.L_x_45:
[-C--:B------:R-:W-:Y:S01]  /*1450*/  FFMA R5, R22, R0.reuse, R5 ;  /* 0x0000000016057223 */ /* 0x080fe20000000005 */
[----:B------:R-:W-:-:S07]  /*1460*/  FFMA R6, R23, R0, R6 ;  /* 0x0000000017067223 */ /* 0x000fce0000000006 */
.L_x_41:
[----:B------:R-:W-:Y:S05]  /*1470*/  BSYNC.RECONVERGENT B2 ;  /* 0x0000000000027941 */ /* 0x000fea0003800200 */
.L_x_40:
[----:B------:R-:W-:Y:S01]  /*1480*/  IADD3 R15, PT, PT, R15, 0x2, RZ ;  /* 0x000000020f0f7810 */ /* 0x000fe20007ffe0ff */
[----:B------:R-:W-:Y:S03]  /*1490*/  BSSY.RECONVERGENT B2, `(.L_x_32) ;  /* 0x0000029000027945 */ /* 0x000fe60003800200 */
[----:B------:R-:W-:-:S04]  /*14a0*/  ISETP.NE.AND P0, PT, R15, R4, PT ;  /* 0x000000040f00720c */ /* 0x000fc80003f05270 */
[----:B------:R-:W-:-:S13]  /*14b0*/  ISETP.EQ.OR P0, PT, R10, 0x2, !P0 ;  /* 0x000000020a00780c */ /* 0x000fda0004702670 */
[----:B------:R-:W-:Y:S05]  /*14c0*/  @P0 BRA `(.L_x_47) ;  /* 0x0000000000940947 */ /* 0x000fea0003800000 */
        /* <DEDUP_REMOVED lines=14> */
.L_x_49:
[----:B------:R-:W-:Y:S01]  /*15b0*/  FMUL.FTZ R24, R2, R19 ;  /* 0x0000001302187220 */ /* 0x000fe20000410000 */
[----:B------:R-:W-:-:S03]  /*15c0*/  FMUL.FTZ R0, R19, 0.5 ;  /* 0x3f00000013007820 */ /* 0x000fc60000410000 */
[----:B------:R-:W-:-:S04]  /*15d0*/  FFMA R17, -R24, R24, R2 ;  /* 0x0000001818117223 */ /* 0x000fc80000000102 */
[----:B------:R-:W-:-:S07]  /*15e0*/  FFMA R24, R17, R0, R24 ;  /* 0x0000000011187223 */ /* 0x000fce0000000018 */
.L_x_50:
[----:B------:R-:W-:Y:S05]  /*15f0*/  BSYNC.RECONVERGENT B0 ;  /* 0x0000000000007941 */ /* 0x000fea0003800200 */
.L_x_48:
        /* <DEDUP_REMOVED lines=15> */
.L_x_52:
[----:B------:R-:W-:Y:S05]  /*16f0*/  BSYNC.RECONVERGENT B3 ;  /* 0x0000000000037941 */ /* 0x000fea0003800200 */
.L_x_51:
[-C--:B------:R-:W-:Y:S01]  /*1700*/  FFMA R5, R22, R0.reuse, R5 ;  /* 0x0000000016057223 */ /* 0x080fe20000000005 */
[----:B------:R-:W-:-:S07]  /*1710*/  FFMA R6, R15, R0, R6 ;  /* 0x000000000f067223 */ /* 0x000fce0000000006 */
.L_x_47:
[----:B------:R-:W-:Y:S05]  /*1720*/  BSYNC.RECONVERGENT B2 ;  /* 0x0000000000027941 */ /* 0x000fea0003800200 */
.L_x_32:
[----:B------:R-:W-:Y:S05]  /*1730*/  BRA.U UP0, `(.L_x_53) ;  /* 0xffffffe900b47547 */ /* 0x000fea000b83ffff */
.L_x_1:
[----:B------:R-:W1:Y:S08]  /*1740*/  LDC.64 R2, c[0x0][0x390] ;  /* 0x0000e400ff027b82 */ /* 0x000e700000000a00 */
[----:B-----5:R-:W2:Y:S01]  /*1750*/  LDC.64 R8, c[0x0][0x398] ;  /* 0x0000e600ff087b82 */ /* 0x020ea20000000a00 */
[----:B-1----:R-:W-:-:S05]  /*1760*/  IMAD.WIDE R2, R4, 0x4, R2 ;  /* 0x0000000404027825 */ /* 0x002fca00078e0202 */
[----:B------:R-:W-:Y:S01]  /*1770*/  STG.E desc[UR10][R2.64], R5 ;  /* 0x0000000502007986 */ /* 0x000fe2000c10190a */
[----:B--2---:R-:W-:-:S05]  /*1780*/  IMAD.WIDE R8, R4, 0x4, R8 ;  /* 0x0000000404087825 */ /* 0x004fca00078e0208 */
[----:B------:R-:W-:Y:S01]  /*1790*/  STG.E desc[UR10][R8.64], R6 ;  /* 0x0000000608007986 */ /* 0x000fe2000c10190a */
[----:B------:R-:W-:Y:S05]  /*17a0*/  EXIT ;  /* 0x000000000000794d */ /* 0x000fea0003800000 */
        .weak           $__internal_0_$__cuda_sm20_sqrt_rn_f32_slowpath
        .type           $__internal_0_$__cuda_sm20_sqrt_rn_f32_slowpath,@function
        .size           $__internal_0_$__cuda_sm20_sqrt_rn_f32_slowpath,($__internal_1_$__cuda_sm3x_div_rn_noftz_f32_slowpath - $__internal_0_$__cuda_sm20_sqrt_rn_f32_slowpath)
$__internal_0_$__cuda_sm20_sqrt_rn_f32_slowpath:
[----:B------:R-:W-:-:S13]  /*17b0*/  LOP3.LUT P0, RZ, R2, 0x7fffffff, RZ, 0xc0, !PT ;  /* 0x7fffffff02ff7812 */ /* 0x000fda000780c0ff */
[----:B------:R-:W-:Y:S01]  /*17c0*/  @!P0 MOV R24, R2 ;  /* 0x0000000200188202 */ /* 0x000fe20000000f00 */
[----:B------:R-:W-:Y:S06]  /*17d0*/  @!P0 BRA `(.L_x_54) ;  /* 0x0000000000408947 */ /* 0x000fec0003800000 */
[----:B------:R-:W-:-:S13]  /*17e0*/  FSETP.GEU.FTZ.AND P0, PT, R2, RZ, PT ;  /* 0x000000ff0200720b */ /* 0x000fda0003f1e000 */
[----:B------:R-:W-:Y:S01]  /*17f0*/  @!P0 MOV R24, 0x7fffffff ;  /* 0x7fffffff00188802 */ /* 0x000fe20000000f00 */
[----:B------:R-:W-:Y:S06]  /*1800*/  @!P0 BRA `(.L_x_54) ;  /* 0x0000000000348947 */ /* 0x000fec0003800000 */
[----:B------:R-:W-:-:S13]  /*1810*/  FSETP.GTU.FTZ.AND P0, PT, |R2|, +INF , PT ;  /* 0x7f8000000200780b */ /* 0x000fda0003f1c200 */
[----:B------:R-:W-:Y:S01]  /*1820*/  @P0 FADD.FTZ R24, R2, 1 ;  /* 0x3f80000002180421 */ /* 0x000fe20000010000 */
[----:B------:R-:W-:Y:S06]  /*1830*/  @P0 BRA `(.L_x_54) ;  /* 0x0000000000280947 */ /* 0x000fec0003800000 */
[----:B------:R-:W-:-:S13]  /*1840*/  FSETP.NEU.FTZ.AND P0, PT, |R2|, +INF , PT ;  /* 0x7f8000000200780b */ /* 0x000fda0003f1d200 */
[----:B------:R-:W-:Y:S01]  /*1850*/  @P0 FFMA R21, R2, 1.84467440737095516160e+19, RZ ;  /* 0x5f80000002150823 */ /* 0x000fe200000000ff */
[----:B------:R-:W-:-:S03]  /*1860*/  @!P0 MOV R24, R2 ;  /* 0x0000000200188202 */ /* 0x000fc60000000f00 */
[----:B------:R-:W0:Y:S02]  /*1870*/  @P0 MUFU.RSQ R18, R21 ;  /* 0x0000001500120308 */ /* 0x000e240000001400 */
[----:B0-----:R-:W-:Y:S01]  /*1880*/  @P0 FMUL.FTZ R20, R21, R18 ;  /* 0x0000001215140220 */ /* 0x001fe20000410000 */
[----:B------:R-:W-:-:S03]  /*1890*/  @P0 FMUL.FTZ R18, R18, 0.5 ;  /* 0x3f00000012120820 */ /* 0x000fc60000410000 */
[----:B------:R-:W-:-:S04]  /*18a0*/  @P0 FADD.FTZ R19, -R20, -RZ ;  /* 0x800000ff14130221 */ /* 0x000fc80000010100 */
[----:B------:R-:W-:-:S04]  /*18b0*/  @P0 FFMA R19, R20, R19, R21 ;  /* 0x0000001314130223 */ /* 0x000fc80000000015 */
[----:B------:R-:W-:-:S04]  /*18c0*/  @P0 FFMA R18, R19, R18, R20 ;  /* 0x0000001213120223 */ /* 0x000fc80000000014 */
[----:B------:R-:W-:-:S07]  /*18d0*/  @P0 FMUL.FTZ R24, R18, 2.3283064365386962891e-10 ;  /* 0x2f80000012180820 */ /* 0x000fce0000410000 */
.L_x_54:
[----:B------:R-:W-:Y:S01]  /*18e0*/  HFMA2 R19, -RZ, RZ, 0, 0 ;  /* 0x00000000ff137431 */ /* 0x000fe200000001ff */
[----:B------:R-:W-:-:S04]  /*18f0*/  MOV R18, R0 ;  /* 0x0000000000127202 */ /* 0x000fc80000000f00 */
[----:B------:R-:W-:Y:S05]  /*1900*/  RET.REL.NODEC R18 `(_Z19Acceleration_SharedPfS_S_S_iii) ;  /* 0xffffffe412bc7950 */ /* 0x000fea0003c3ffff */
        .weak           $__internal_1_$__cuda_sm3x_div_rn_noftz_f32_slowpath
        .type           $__internal_1_$__cuda_sm3x_div_rn_noftz_f32_slowpath,@function
        .size           $__internal_1_$__cuda_sm3x_div_rn_noftz_f32_slowpath,(.L_x_120 - $__internal_1_$__cuda_sm3x_div_rn_noftz_f32_slowpath)
$__internal_1_$__cuda_sm3x_div_rn_noftz_f32_slowpath:
[----:B------:R-:W-:Y:S01]  /*1910*/  SHF.R.U32.HI R21, RZ, 0x17, R19 ;  /* 0x00000017ff157819 */ /* 0x000fe20000011613 */
[----:B------:R-:W-:Y:S01]  /*1920*/  BSSY.RECONVERGENT B0, `(.L_x_55) ;  /* 0x0000064000007945 */ /* 0x000fe20003800200 */
[----:B------:R-:W-:Y:S02]  /*1930*/  SHF.R.U32.HI R18, RZ, 0x17, R14 ;  /* 0x00000017ff127819 */ /* 0x000fe4000001160e */
[----:B------:R-:W-:Y:S02]  /*1940*/  LOP3.LUT R21, R21, 0xff, RZ, 0xc0, !PT ;  /* 0x000000ff15157812 */ /* 0x000fe400078ec0ff */
[----:B------:R-:W-:Y:S02]  /*1950*/  LOP3.LUT R18, R18, 0xff, RZ, 0xc0, !PT ;  /* 0x000000ff12127812 */ /* 0x000fe400078ec0ff */
[----:B------:R-:W-:Y:S02]  /*1960*/  IADD3 R0, PT, PT, R21, -0x1, RZ ;  /* 0xffffffff15007810 */ /* 0x000fe40007ffe0ff */
[----:B------:R-:W-:-:S02]  /*1970*/  IADD3 R24, PT, PT, R18, -0x1, RZ ;  /* 0xffffffff12187810 */ /* 0x000fc40007ffe0ff */
[----:B------:R-:W-:Y:S02]  /*1980*/  ISETP.GT.U32.AND P0, PT, R0, 0xfd, PT ;  /* 0x000000fd0000780c */ /* 0x000fe40003f04070 */
[----:B------:R-:W-:Y:S02]  /*1990*/  MOV R27, 0x41200000 ;  /* 0x41200000001b7802 */ /* 0x000fe40000000f00 */
[----:B------:R-:W-:-:S13]  /*19a0*/  ISETP.GT.U32.OR P0, PT, R24, 0xfd, P0 ;  /* 0x000000fd1800780c */ /* 0x000fda0000704470 */
[----:B------:R-:W-:Y:S01]  /*19b0*/  @!P0 MOV R20, RZ ;  /* 0x000000ff00148202 */ /* 0x000fe20000000f00 */
[----:B------:R-:W-:Y:S06]  /*19c0*/  @!P0 BRA `(.L_x_56) ;  /* 0x0000000000608947 */ /* 0x000fec0003800000 */
[----:B------:R-:W-:Y:S01]  /*19d0*/  HFMA2 R26, -RZ, RZ, 2.5625, 0 ;  /* 0x41200000ff1a7431 */ /* 0x000fe200000001ff */
[----:B------:R-:W-:-:S04]  /*19e0*/  FSETP.GTU.FTZ.AND P1, PT, |R19|, +INF , PT ;  /* 0x7f8000001300780b */ /* 0x000fc80003f3c200 */
[----:B------:R-:W-:-:S04]  /*19f0*/  FSETP.GTU.FTZ.AND P0, PT, |R26|, +INF , PT ;  /* 0x7f8000001a00780b */ /* 0x000fc80003f1c200 */
[----:B------:R-:W-:-:S13]  /*1a00*/  PLOP3.LUT P0, PT, P0, P1, PT, 0xf8, 0x8f ;  /* 0x00000000008f781c */ /* 0x000fda0000703f70 */
[----:B------:R-:W-:Y:S05]  /*1a10*/  @P0 BRA `(.L_x_57) ;  /* 0x00000004004c0947 */ /* 0x000fea0003800000 */
[----:B------:R-:W-:-:S13]  /*1a20*/  LOP3.LUT P0, RZ, R19, 0x7fffffff, R27, 0xc8, !PT ;  /* 0x7fffffff13ff7812 */ /* 0x000fda000780c81b */
[----:B------:R-:W-:Y:S05]  /*1a30*/  @!P0 BRA `(.L_x_58) ;  /* 0x00000004003c8947 */ /* 0x000fea0003800000 */
[C---:B------:R-:W-:Y:S02]  /*1a40*/  FSETP.NEU.FTZ.AND P3, PT, |R26|.reuse, +INF , PT ;  /* 0x7f8000001a00780b */ /* 0x040fe40003f7d200 */
[----:B------:R-:W-:Y:S02]  /*1a50*/  FSETP.NEU.FTZ.AND P1, PT, |R19|, +INF , PT ;  /* 0x7f8000001300780b */ /* 0x000fe40003f3d200 */
[----:B------:R-:W-:-:S11]  /*1a60*/  FSETP.NEU.FTZ.AND P0, PT, |R26|, +INF , PT ;  /* 0x7f8000001a00780b */ /* 0x000fd60003f1d200 */
[----:B------:R-:W-:Y:S05]  /*1a70*/  @!P1 BRA !P3, `(.L_x_58) ;  /* 0x00000004002c9947 */ /* 0x000fea0005800000 */
[----:B------:R-:W-:-:S04]  /*1a80*/  LOP3.LUT P3, RZ, R27, 0x7fffffff, RZ, 0xc0, !PT ;  /* 0x7fffffff1bff7812 */ /* 0x000fc8000786c0ff */
[----:B------:R-:W-:-:S13]  /*1a90*/  PLOP3.LUT P1, PT, P1, P3, PT, 0x2f, 0xf2 ;  /* 0x0000000000f2781c */ /* 0x000fda0000f26577 */
[----:B------:R-:W-:Y:S05]  /*1aa0*/  @P1 BRA `(.L_x_59) ;  /* 0x0000000400181947 */ /* 0x000fea0003800000 */
[----:B------:R-:W-:-:S04]  /*1ab0*/  LOP3.LUT P1, RZ, R19, 0x7fffffff, RZ, 0xc0, !PT ;  /* 0x7fffffff13ff7812 */ /* 0x000fc8000782c0ff */
[----:B------:R-:W-:-:S13]  /*1ac0*/  PLOP3.LUT P0, PT, P0, P1, PT, 0x2f, 0xf2 ;  /* 0x0000000000f2781c */ /* 0x000fda0000702577 */
[----:B------:R-:W-:Y:S05]  /*1ad0*/  @P0 BRA `(.L_x_60) ;  /* 0x0000000400000947 */ /* 0x000fea0003800000 */
[----:B------:R-:W-:Y:S02]  /*1ae0*/  ISETP.GE.AND P0, PT, R24, RZ, PT ;  /* 0x000000ff1800720c */ /* 0x000fe40003f06270 */
[----:B------:R-:W-:-:S11]  /*1af0*/  ISETP.GE.AND P1, PT, R0, RZ, PT ;  /* 0x000000ff0000720c */ /* 0x000fd60003f26270 */
[----:B------:R-:W-:Y:S01]  /*1b00*/  @P0 MOV R20, RZ ;  /* 0x000000ff00140202 */ /* 0x000fe20000000f00 */
[----:B------:R-:W-:Y:S01]  /*1b10*/  @!P0 FFMA R27, R26, 1.84467440737095516160e+19, RZ ;  /* 0x5f8000001a1b8823 */ /* 0x000fe200000000ff */
[----:B------:R-:W-:Y:S01]  /*1b20*/  @!P0 MOV R20, 0xffffffc0 ;  /* 0xffffffc000148802 */ /* 0x000fe20000000f00 */
[----:B------:R-:W-:-:S03]  /*1b30*/  @!P1 FFMA R19, R19, 1.84467440737095516160e+19, RZ ;  /* 0x5f80000013139823 */ /* 0x000fc600000000ff */
[----:B------:R-:W-:-:S07]  /*1b40*/  @!P1 IADD3 R20, PT, PT, R20, 0x40, RZ ;  /* 0x0000004014149810 */ /* 0x000fce0007ffe0ff */
.L_x_56:
[----:B------:R-:W-:Y:S01]  /*1b50*/  LEA R28, R21, 0xc0800000, 0x17 ;  /* 0xc0800000151c7811 */ /* 0x000fe200078eb8ff */
[----:B------:R-:W-:Y:S01]  /*1b60*/  BSSY.RECONVERGENT B1, `(.L_x_61) ;  /* 0x0000036000017945 */ /* 0x000fe20003800200 */
[----:B------:R-:W-:Y:S02]  /*1b70*/  IADD3 R18, PT, PT, R18, -0x7f, RZ ;  /* 0xffffff8112127810 */ /* 0x000fe40007ffe0ff */
[----:B------:R-:W-:Y:S02]  /*1b80*/  IADD3 R28, PT, PT, -R28, R19, RZ ;  /* 0x000000131c1c7210 */ /* 0x000fe40007ffe1ff */
[C---:B------:R-:W-:Y:S01]  /*1b90*/  IADD3 R21, PT, PT, R18.reuse, 0x7f, -R21 ;  /* 0x0000007f12157810 */ /* 0x040fe20007ffe815 */
[----:B------:R-:W-:Y:S01]  /*1ba0*/  IMAD R0, R18, -0x800000, R27 ;  /* 0xff80000012007824 */ /* 0x000fe200078e021b */
[----:B------:R-:W0:Y:S01]  /*1bb0*/  MUFU.RCP R24, R28 ;  /* 0x0000001c00187308 */ /* 0x000e220000001000 */
[----:B------:R-:W-:Y:S01]  /*1bc0*/  FADD.FTZ R19, -R28, -RZ ;  /* 0x800000ff1c137221 */ /* 0x000fe20000010100 */
[----:B------:R-:W-:-:S03]  /*1bd0*/  IADD3 R21, PT, PT, R21, R20, RZ ;  /* 0x0000001415157210 */ /* 0x000fc60007ffe0ff */
[----:B0-----:R-:W-:-:S04]  /*1be0*/  FFMA R25, R24, R19, 1 ;  /* 0x3f80000018197423 */ /* 0x001fc80000000013 */
[----:B------:R-:W-:-:S04]  /*1bf0*/  FFMA R25, R24, R25, R24 ;  /* 0x0000001918197223 */ /* 0x000fc80000000018 */
[----:B------:R-:W-:-:S04]  /*1c00*/  FFMA R24, R0, R25, RZ ;  /* 0x0000001900187223 */ /* 0x000fc800000000ff */
[----:B------:R-:W-:-:S04]  /*1c10*/  FFMA R26, R19, R24, R0 ;  /* 0x00000018131a7223 */ /* 0x000fc80000000000 */
[----:B------:R-:W-:-:S04]  /*1c20*/  FFMA R26, R25, R26, R24 ;  /* 0x0000001a191a7223 */ /* 0x000fc80000000018 */
[----:B------:R-:W-:-:S04]  /*1c30*/  FFMA R19, R19, R26, R0 ;  /* 0x0000001a13137223 */ /* 0x000fc80000000000 */
[----:B------:R-:W-:-:S05]  /*1c40*/  FFMA R0, R25, R19, R26 ;  /* 0x0000001319007223 */ /* 0x000fca000000001a */
[----:B------:R-:W-:-:S04]  /*1c50*/  SHF.R.U32.HI R18, RZ, 0x17, R0 ;  /* 0x00000017ff127819 */ /* 0x000fc80000011600 */
[----:B------:R-:W-:-:S04]  /*1c60*/  LOP3.LUT R18, R18, 0xff, RZ, 0xc0, !PT ;  /* 0x000000ff12127812 */ /* 0x000fc800078ec0ff */
[----:B------:R-:W-:-:S04]  /*1c70*/  IADD3 R18, PT, PT, R18, R21, RZ ;  /* 0x0000001512127210 */ /* 0x000fc80007ffe0ff */
[----:B------:R-:W-:-:S04]  /*1c80*/  IADD3 R20, PT, PT, R18, -0x1, RZ ;  /* 0xffffffff12147810 */ /* 0x000fc80007ffe0ff */
[----:B------:R-:W-:-:S13]  /*1c90*/  ISETP.GE.U32.AND P0, PT, R20, 0xfe, PT ;  /* 0x000000fe1400780c */ /* 0x000fda0003f06070 */
[----:B------:R-:W-:Y:S05]  /*1ca0*/  @!P0 BRA `(.L_x_62) ;  /* 0x0000000000808947 */ /* 0x000fea0003800000 */
[----:B------:R-:W-:-:S13]  /*1cb0*/  ISETP.GT.AND P0, PT, R18, 0xfe, PT ;  /* 0x000000fe1200780c */ /* 0x000fda0003f04270 */
[----:B------:R-:W-:Y:S05]  /*1cc0*/  @P0 BRA `(.L_x_63) ;  /* 0x00000000006c0947 */ /* 0x000fea0003800000 */
[----:B------:R-:W-:-:S13]  /*1cd0*/  ISETP.GE.AND P0, PT, R18, 0x1, PT ;  /* 0x000000011200780c */ /* 0x000fda0003f06270 */
[----:B------:R-:W-:Y:S05]  /*1ce0*/  @P0 BRA `(.L_x_64) ;  /* 0x0000000000740947 */ /* 0x000fea0003800000 */
[----:B------:R-:W-:Y:S02]  /*1cf0*/  ISETP.GE.AND P0, PT, R18, -0x18, PT ;  /* 0xffffffe81200780c */ /* 0x000fe40003f06270 */
[----:B------:R-:W-:-:S11]  /*1d00*/  LOP3.LUT R0, R0, 0x80000000, RZ, 0xc0, !PT ;  /* 0x8000000000007812 */ /* 0x000fd600078ec0ff */
[----:B------:R-:W-:Y:S05]  /*1d10*/  @!P0 BRA `(.L_x_64) ;  /* 0x0000000000688947 */ /* 0x000fea0003800000 */
[CCC-:B------:R-:W-:Y:S01]  /*1d20*/  FFMA.RZ R20, R25.reuse, R19.reuse, R26.reuse ;  /* 0x0000001319147223 */ /* 0x1c0fe2000000c01a */
[CCC-:B------:R-:W-:Y:S01]  /*1d30*/  FFMA.RP R21, R25.reuse, R19.reuse, R26.reuse ;  /* 0x0000001319157223 */ /* 0x1c0fe2000000801a */
[----:B------:R-:W-:Y:S01]  /*1d40*/  FFMA.RM R26, R25, R19, R26 ;  /* 0x00000013191a7223 */ /* 0x000fe2000000401a */
[----:B------:R-:W-:Y:S02]  /*1d50*/  IADD3 R19, PT, PT, R18, 0x20, RZ ;  /* 0x0000002012137810 */ /* 0x000fe40007ffe0ff */
[----:B------:R-:W-:Y:S02]  /*1d60*/  LOP3.LUT R20, R20, 0x7fffff, RZ, 0xc0, !PT ;  /* 0x007fffff14147812 */ /* 0x000fe400078ec0ff */
[----:B------:R-:W-:Y:S02]  /*1d70*/  ISETP.NE.AND P3, PT, R18, RZ, PT ;  /* 0x000000ff1200720c */ /* 0x000fe40003f65270 */
[----:B------:R-:W-:Y:S02]  /*1d80*/  LOP3.LUT R20, R20, 0x800000, RZ, 0xfc, !PT ;  /* 0x0080000014147812 */ /* 0x000fe400078efcff */
[----:B------:R-:W-:-:S02]  /*1d90*/  ISETP.NE.AND P1, PT, R18, RZ, PT ;  /* 0x000000ff1200720c */ /* 0x000fc40003f25270 */
[----:B------:R-:W-:Y:S02]  /*1da0*/  IADD3 R18, PT, PT, -R18, RZ, RZ ;  /* 0x000000ff12127210 */ /* 0x000fe40007ffe1ff */
[----:B------:R-:W-:Y:S02]  /*1db0*/  SHF.L.U32 R19, R20, R19, RZ ;  /* 0x0000001314137219 */ /* 0x000fe400000006ff */
[----:B------:R-:W-:Y:S02]  /*1dc0*/  FSETP.NEU.FTZ.AND P0, PT, R21, R26, PT ;  /* 0x0000001a1500720b */ /* 0x000fe40003f1d000 */
[----:B------:R-:W-:Y:S02]  /*1dd0*/  SEL R21, R18, RZ, P3 ;  /* 0x000000ff12157207 */ /* 0x000fe40001800000 */
[----:B------:R-:W-:Y:S02]  /*1de0*/  ISETP.NE.AND P1, PT, R19, RZ, P1 ;  /* 0x000000ff1300720c */ /* 0x000fe40000f25270 */
[----:B------:R-:W-:-:S02]  /*1df0*/  SHF.R.U32.HI R21, RZ, R21, R20 ;  /* 0x00000015ff157219 */ /* 0x000fc40000011614 */
[----:B------:R-:W-:Y:S02]  /*1e00*/  PLOP3.LUT P0, PT, P0, P1, PT, 0xf8, 0x8f ;  /* 0x00000000008f781c */ /* 0x000fe40000703f70 */
[----:B------:R-:W-:Y:S02]  /*1e10*/  SHF.R.U32.HI R19, RZ, 0x1, R21 ;  /* 0x00000001ff137819 */ /* 0x000fe40000011615 */
[----:B------:R-:W-:-:S04]  /*1e20*/  SEL R18, RZ, 0x1, !P0 ;  /* 0x00000001ff127807 */ /* 0x000fc80004000000 */
[----:B------:R-:W-:-:S04]  /*1e30*/  LOP3.LUT R18, R18, 0x1, R19, 0xf8, !PT ;  /* 0x0000000112127812 */ /* 0x000fc800078ef813 */
[----:B------:R-:W-:-:S04]  /*1e40*/  LOP3.LUT R18, R18, R21, RZ, 0xc0, !PT ;  /* 0x0000001512127212 */ /* 0x000fc800078ec0ff */
[----:B------:R-:W-:-:S04]  /*1e50*/  IADD3 R19, PT, PT, R19, R18, RZ ;  /* 0x0000001213137210 */ /* 0x000fc80007ffe0ff */
[----:B------:R-:W-:Y:S01]  /*1e60*/  LOP3.LUT R0, R19, R0, RZ, 0xfc, !PT ;  /* 0x0000000013007212 */ /* 0x000fe200078efcff */
[----:B------:R-:W-:Y:S06]  /*1e70*/  BRA `(.L_x_64) ;  /* 0x0000000000107947 */ /* 0x000fec0003800000 */
.L_x_63:
[----:B------:R-:W-:-:S04]  /*1e80*/  LOP3.LUT R0, R0, 0x80000000, RZ, 0xc0, !PT ;  /* 0x8000000000007812 */ /* 0x000fc800078ec0ff */
[----:B------:R-:W-:Y:S01]  /*1e90*/  LOP3.LUT R0, R0, 0x7f800000, RZ, 0xfc, !PT ;  /* 0x7f80000000007812 */ /* 0x000fe200078efcff */
[----:B------:R-:W-:Y:S06]  /*1ea0*/  BRA `(.L_x_64) ;  /* 0x0000000000047947 */ /* 0x000fec0003800000 */
.L_x_62:
[----:B------:R-:W-:-:S07]  /*1eb0*/  LEA R0, R21, R0, 0x17 ;  /* 0x0000000015007211 */ /* 0x000fce00078eb8ff */
.L_x_64:
[----:B------:R-:W-:Y:S05]  /*1ec0*/  BSYNC.RECONVERGENT B1 ;  /* 0x0000000000017941 */ /* 0x000fea0003800200 */
.L_x_61:
[----:B------:R-:W-:Y:S05]  /*1ed0*/  BRA `(.L_x_65) ;  /* 0x0000000000207947 */ /* 0x000fea0003800000 */
.L_x_60:
[----:B------:R-:W-:-:S04]  /*1ee0*/  LOP3.LUT R19, R19, 0x80000000, R27, 0x48, !PT ;  /* 0x8000000013137812 */ /* 0x000fc800078e481b */
[----:B------:R-:W-:Y:S01]  /*1ef0*/  LOP3.LUT R0, R19, 0x7f800000, RZ, 0xfc, !PT ;  /* 0x7f80000013007812 */ /* 0x000fe200078efcff */
[----:B------:R-:W-:Y:S06]  /*1f00*/  BRA `(.L_x_65) ;  /* 0x0000000000147947 */ /* 0x000fec0003800000 */
.L_x_59:
[----:B------:R-:W-:Y:S01]  /*1f10*/  LOP3.LUT R0, R19, 0x80000000, R27, 0x48, !PT ;  /* 0x8000000013007812 */ /* 0x000fe200078e481b */
[----:B------:R-:W-:Y:S06]  /*1f20*/  BRA `(.L_x_65) ;  /* 0x00000000000c7947 */ /* 0x000fec0003800000 */
.L_x_58:
[----:B------:R-:W0:Y:S01]  /*1f30*/  MUFU.RSQ R0, -QNAN ;  /* 0xffc0000000007908 */ /* 0x000e220000001400 */
[----:B------:R-:W-:Y:S05]  /*1f40*/  BRA `(.L_x_65) ;  /* 0x0000000000047947 */ /* 0x000fea0003800000 */
.L_x_57:
[----:B------:R-:W-:-:S07]  /*1f50*/  FADD.FTZ R0, R26, R19 ;  /* 0x000000131a007221 */ /* 0x000fce0000010000 */
.L_x_65:
[----:B------:R-:W-:Y:S05]  /*1f60*/  BSYNC.RECONVERGENT B0 ;  /* 0x0000000000007941 */ /* 0x000fea0003800200 */
.L_x_55:
[----:B------:R-:W-:Y:S01]  /*1f70*/  HFMA2 R19, -RZ, RZ, 0, 0 ;  /* 0x00000000ff137431 */ /* 0x000fe200000001ff */
[----:B------:R-:W-:-:S04]  /*1f80*/  MOV R18, R2 ;  /* 0x0000000200127202 */ /* 0x000fc80000000f00 */
[----:B0-----:R-:W-:Y:S05]  /*1f90*/  RET.REL.NODEC R18 `(_Z19Acceleration_SharedPfS_S_S_iii) ;  /* 0xffffffe012187950 */ /* 0x001fea0003c3ffff */
.L_x_66:
        /* <DEDUP_REMOVED lines=14> */
.L_x_120:


//--------------------- .text._Z16Acceleration_GPUPfS_S_S_ii --------------------------
	.section	.text._Z16Acceleration_GPUPfS_S_S_ii,"ax",@progbits
	.align	128
        .global         _Z16Acceleration_GPUPfS_S_S_ii
        .type           _Z16Acceleration_GPUPfS_S_S_ii,@function
        .size           _Z16Acceleration_GPUPfS_S_S_ii,(.L_x_122 - _Z16Acceleration_GPUPfS_S_S_ii)
        .other          _Z16Acceleration_GPUPfS_S_S_ii,@"STO_CUDA_ENTRY STV_DEFAULT"
_Z16Acceleration_GPUPfS_S_S_ii:
.text._Z16Acceleration_GPUPfS_S_S_ii:
[----:B------:R-:W-:Y:S01]  /*0000*/  LDC R1, c[0x0][0x37c] ;  /* 0x0000df00ff017b82 */ /* 0x000fe20000000800 */
[----:B------:R-:W0:Y:S07]  /*0010*/  S2R R11, SR_TID.X ;  /* 0x00000000000b7919 */ /* 0x000e2e0000002100 */
[----:B------:R-:W1:Y:S01]  /*0020*/  S2UR UR5, SR_CTAID.X ;  /* 0x00000000000579c3 */ /* 0x000e620000002500 */
[----:B------:R-:W2:Y:S01]  /*0030*/  LDCU.64 UR8, c[0x0][0x3a0] ;  /* 0x00007400ff0877ac */ /* 0x000ea20008000a00 */
[----:B------:R-:W-:Y:S01]  /*0040*/  CS2R R8, SRZ ;  /* 0x0000000000087805 */ /* 0x000fe2000001ff00 */
[----:B------:R-:W1:Y:S01]  /*0050*/  LDCU UR4, c[0x0][0x360] ;  /* 0x00006c00ff0477ac */ /* 0x000e620008000800 */
[----:B------:R-:W3:Y:S01]  /*0060*/  LDCU.64 UR16, c[0x0][0x358] ;  /* 0x00006b00ff1077ac */ /* 0x000ee20008000a00 */
[----:B--2---:R-:W-:-:S02]  /*0070*/  UISETP.GE.AND UP0, UPT, UR9, 0x1, UPT ;  /* 0x000000010900788c */ /* 0x004fc4000bf06270 */
[----:B-1----:R-:W-:-:S06]  /*0080*/  UIMAD UR5, UR5, UR4, URZ ;  /* 0x00000004050572a4 */ /* 0x002fcc000f8e02ff */
[----:B0-----:R-:W-:Y:S01]  /*0090*/  IADD3 R7, PT, PT, R11, UR5, RZ ;  /* 0x000000050b077c10 */ /* 0x001fe2000fffe0ff */
[----:B---3--:R-:W-:Y:S06]  /*00a0*/  BRA.U !UP0, `(.L_x_67) ;  /* 0x00000011089c7547 */ /* 0x008fec000b800000 */
[----:B------:R-:W0:Y:S01]  /*00b0*/  LDC.64 R12, c[0x0][0x380] ;  /* 0x0000e000ff0c7b82 */ /* 0x000e220000000a00 */
[----:B------:R-:W-:Y:S01]  /*00c0*/  UIADD3 UR4, UPT, UPT, UR8, -0x1, URZ ;  /* 0xffffffff08047890 */ /* 0x000fe2000fffe0ff */
[----:B------:R-:W-:Y:S01]  /*00d0*/  HFMA2 R6, -RZ, RZ, 0, 0 ;  /* 0x00000000ff067431 */ /* 0x000fe200000001ff */
[----:B------:R-:W-:Y:S01]  /*00e0*/  UISETP.GE.U32.AND UP0, UPT, UR9, 0x4, UPT ;  /* 0x000000040900788c */ /* 0x000fe2000bf06070 */
[----:B------:R-:W-:Y:S01]  /*00f0*/  CS2R R8, SRZ ;  /* 0x0000000000087805 */ /* 0x000fe2000001ff00 */
[----:B------:R-:W-:Y:S01]  /*0100*/  UIMAD UR8, UR4, UR9, URZ ;  /* 0x00000009040872a4 */ /* 0x000fe2000f8e02ff */
[----:B------:R-:W-:Y:S01]  /*0110*/  IMAD.MOV.U32 R5, RZ, RZ, 0x41200000 ;  /* 0x41200000ff057424 */ /* 0x000fe200078e00ff */
[----:B------:R-:W-:Y:S01]  /*0120*/  ULOP3.LUT UR10, UR9, 0x3, URZ, 0xc0, !UPT ;  /* 0x00000003090a7892 */ /* 0x000fe2000f8ec0ff */
[----:B------:R-:W1:Y:S03]  /*0130*/  LDC.64 R14, c[0x0][0x388] ;  /* 0x0000e200ff0e7b82 */ /* 0x000e660000000a00 */
[----:B------:R-:W-:-:S05]  /*0140*/  IADD3 R3, PT, PT, R7, UR8, RZ ;  /* 0x0000000807037c10 */ /* 0x000fca000fffe0ff */
[----:B0-----:R-:W-:-:S04]  /*0150*/  IMAD.WIDE R12, R3, 0x4, R12 ;  /* 0x00000004030c7825 */ /* 0x001fc800078e020c */
[----:B-1----:R-:W-:Y:S01]  /*0160*/  IMAD.WIDE R14, R3, 0x4, R14 ;  /* 0x00000004030e7825 */ /* 0x002fe200078e020e */
[----:B------:R-:W-:Y:S06]  /*0170*/  BRA.U !UP0, `(.L_x_68) ;  /* 0x0000000d08807547 */ /* 0x000fec000b800000 */
[----:B------:R-:W0:Y:S01]  /*0180*/  LDC.64 R16, c[0x0][0x380] ;  /* 0x0000e000ff107b82 */ /* 0x000e220000000a00 */
[----:B------:R-:W-:Y:S01]  /*0190*/  ULOP3.LUT UR9, UR9, 0x7ffffffc, URZ, 0xc0, !UPT ;  /* 0x7ffffffc09097892 */ /* 0x000fe2000f8ec0ff */
[----:B------:R-:W-:Y:S01]  /*01a0*/  IADD3 R4, PT, PT, -R7, RZ, RZ ;  /* 0x000000ff07047210 */ /* 0x000fe20007ffe1ff */
[----:B------:R-:W-:Y:S01]  /*01b0*/  UMOV UR6, 0xc ;  /* 0x0000000c00067882 */ /* 0x000fe20000000000 */
[----:B------:R-:W-:Y:S01]  /*01c0*/  MOV R8, RZ ;  /* 0x000000ff00087202 */ /* 0x000fe20000000f00 */
[----:B------:R-:W-:Y:S01]  /*01d0*/  UMOV UR7, 0x0 ;  /* 0x0000000000077882 */ /* 0x000fe20000000000 */
[----:B------:R-:W-:Y:S01]  /*01e0*/  MOV R3, UR8 ;  /* 0x0000000800037c02 */ /* 0x000fe20008000f00 */
[----:B------:R-:W-:Y:S01]  /*01f0*/  IMAD.U32 R6, RZ, RZ, UR9 ;  /* 0x00000009ff067e24 */ /* 0x000fe2000f8e00ff */
[----:B------:R-:W1:Y:S01]  /*0200*/  LDC.64 R18, c[0x0][0x388] ;  /* 0x0000e200ff127b82 */ /* 0x000e620000000a00 */
[----:B------:R-:W2:Y:S01]  /*0210*/  LDCU.128 UR12, c[0x0][0x380] ;  /* 0x00007000ff0c77ac */ /* 0x000ea20008000c00 */
[----:B------:R-:W-:Y:S01]  /*0220*/  UIMAD.WIDE UR6, UR8, 0x4, UR6 ;  /* 0x00000004080678a5 */ /* 0x000fe2000f8e0206 */
[----:B------:R-:W-:-:S11]  /*0230*/  UMOV UR4, URZ ;  /* 0x000000ff00047c82 */ /* 0x000fd60008000000 */
.L_x_97:
[----:B------:R-:W-:Y:S01]  /*0240*/  ISETP.NE.AND P0, PT, R4, RZ, PT ;  /* 0x000000ff0400720c */ /* 0x000fe20003f05270 */
[----:B------:R-:W-:-:S12]  /*0250*/  BSSY.RECONVERGENT B0, `(.L_x_69) ;  /* 0x000002c000007945 */ /* 0x000fd80003800200 */
[----:B------:R-:W-:Y:S05]  /*0260*/  @!P0 BRA `(.L_x_70) ;  /* 0x0000000000a88947 */ /* 0x000fea0003800000 */
[C---:B-1----:R-:W-:Y:S01]  /*0270*/  IMAD.WIDE R22, R3.reuse, 0x4, R18 ;  /* 0x0000000403167825 */ /* 0x042fe200078e0212 */
[----:B------:R-:W3:Y:S03]  /*0280*/  LDG.E R27, desc[UR16][R14.64] ;  /* 0x000000100e1b7981 */ /* 0x000ee6000c1e1900 */
[----:B0-----:R-:W-:Y:S01]  /*0290*/  IMAD.WIDE R20, R3, 0x4, R16 ;  /* 0x0000000403147825 */ /* 0x001fe200078e0210 */
[----:B------:R-:W4:Y:S04]  /*02a0*/  LDG.E R25, desc[UR16][R12.64] ;  /* 0x000000100c197981 */ /* 0x000f28000c1e1900 */
[----:B------:R-:W3:Y:S04]  /*02b0*/  LDG.E R22, desc[UR16][R22.64] ;  /* 0x0000001016167981 */ /* 0x000ee8000c1e1900 */
[----:B------:R-:W4:Y:S01]  /*02c0*/  LDG.E R20, desc[UR16][R20.64] ;  /* 0x0000001014147981 */ /* 0x000f22000c1e1900 */
[----:B------:R-:W-:Y:S01]  /*02d0*/  BSSY.RECONVERGENT B1, `(.L_x_71) ;  /* 0x0000011000017945 */ /* 0x000fe20003800200 */
[----:B---3--:R-:W-:Y:S01]  /*02e0*/  FADD R27, R22, -R27 ;  /* 0x8000001b161b7221 */ /* 0x008fe20000000000 */
[----:B----4-:R-:W-:-:S03]  /*02f0*/  FADD R26, R20, -R25 ;  /* 0x80000019141a7221 */ /* 0x010fc60000000000 */
[----:B------:R-:W-:-:S04]  /*0300*/  FMUL R25, R27, R27 ;  /* 0x0000001b1b197220 */ /* 0x000fc80000400000 */
[----:B------:R-:W-:-:S05]  /*0310*/  FFMA R10, R26, R26, R25 ;  /* 0x0000001a1a0a7223 */ /* 0x000fca0000000019 */
[----:B------:R-:W-:Y:S01]  /*0320*/  IADD3 R0, PT, PT, R10, -0xd000000, RZ ;  /* 0xf30000000a007810 */ /* 0x000fe20007ffe0ff */
[----:B------:R0:W1:Y:S03]  /*0330*/  MUFU.RSQ R25, R10 ;  /* 0x0000000a00197308 */ /* 0x0000660000001400 */
[----:B------:R-:W-:-:S13]  /*0340*/  ISETP.GT.U32.AND P0, PT, R0, 0x727fffff, PT ;  /* 0x727fffff0000780c */ /* 0x000fda0003f04070 */
[----:B0-----:R-:W-:Y:S05]  /*0350*/  @!P0 BRA `(.L_x_72) ;  /* 0x0000000000108947 */ /* 0x001fea0003800000 */
[----:B------:R-:W-:Y:S02]  /*0360*/  MOV R2, R10 ;  /* 0x0000000a00027202 */ /* 0x000fe40000000f00 */
[----:B------:R-:W-:-:S07]  /*0370*/  MOV R0, 0x390 ;  /* 0x0000039000007802 */ /* 0x000fce0000000f00 */
[----:B-12---:R-:W-:Y:S05]  /*0380*/  CALL.REL.NOINC `($__internal_2_$__cuda_sm20_sqrt_rn_f32_slowpath) ;  /* 0x0000001000007944 */ /* 0x006fea0003c00000 */
[----:B------:R-:W-:Y:S05]  /*0390*/  BRA `(.L_x_73) ;  /* 0x0000000000107947 */ /* 0x000fea0003800000 */
.L_x_72:
[----:B-1----:R-:W-:Y:S01]  /*03a0*/  FMUL.FTZ R23, R10, R25 ;  /* 0x000000190a177220 */ /* 0x002fe20000410000 */
[----:B------:R-:W-:-:S03]  /*03b0*/  FMUL.FTZ R2, R25, 0.5 ;  /* 0x3f00000019027820 */ /* 0x000fc60000410000 */
[----:B------:R-:W-:-:S04]  /*03c0*/  FFMA R0, -R23, R23, R10 ;  /* 0x0000001717007223 */ /* 0x000fc8000000010a */
[----:B------:R-:W-:-:S07]  /*03d0*/  FFMA R23, R0, R2, R23 ;  /* 0x0000000200177223 */ /* 0x000fce0000000017 */
.L_x_73:
[----:B--2---:R-:W-:Y:S05]  /*03e0*/  BSYNC.RECONVERGENT B1 ;  /* 0x0000000000017941 */ /* 0x004fea0003800200 */
.L_x_71:
        /* <DEDUP_REMOVED lines=14> */
[----:B------:R-:W-:Y:S05]  /*04d0*/  CALL.REL.NOINC `($__internal_3_$__cuda_sm3x_div_rn_noftz_f32_slowpath) ;  /* 0x0000001000047944 */ /* 0x000fea0003c00000 */
.L_x_75:
[----:B------:R-:W-:Y:S05]  /*04e0*/  BSYNC.RECONVERGENT B1 ;  /* 0x0000000000017941 */ /* 0x000fea0003800200 */
.L_x_74:
[-C--:B------:R-:W-:Y:S01]  /*04f0*/  FFMA R9, R26, R0.reuse, R9 ;  /* 0x000000001a097223 */ /* 0x080fe20000000009 */
[----:B------:R-:W-:-:S07]  /*0500*/  FFMA R8, R27, R0, R8 ;  /* 0x000000001b087223 */ /* 0x000fce0000000008 */
.L_x_70:
[----:B--2---:R-:W-:Y:S05]  /*0510*/  BSYNC.RECONVERGENT B0 ;  /* 0x0000000000007941 */ /* 0x004fea0003800200 */
.L_x_69:
[----:B------:R-:W-:Y:S01]  /*0520*/  UIADD3 UR9, UPT, UPT, UR4, 0x1, URZ ;  /* 0x0000000104097890 */ /* 0x000fe2000fffe0ff */
[----:B------:R-:W-:Y:S05]  /*0530*/  BSSY.RECONVERGENT B0, `(.L_x_76) ;  /* 0x0000033000007945 */ /* 0x000fea0003800200 */
[----:B------:R-:W-:-:S13]  /*0540*/  ISETP.NE.AND P0, PT, R7, UR9, PT ;  /* 0x0000000907007c0c */ /* 0x000fda000bf05270 */
[----:B------:R-:W-:Y:S05]  /*0550*/  @!P0 BRA `(.L_x_77) ;  /* 0x0000000000c08947 */ /* 0x000fea0003800000 */
[----:B------:R-:W-:Y:S01]  /*0560*/  UIADD3 UR9, UP1, UPT, UR6, UR14, URZ ;  /* 0x0000000e06097290 */ /* 0x000fe2000ff3e0ff */
[----:B------:R-:W2:Y:S01]  /*0570*/  LDG.E R27, desc[UR16][R14.64] ;  /* 0x000000100e1b7981 */ /* 0x000ea2000c1e1900 */
[----:B------:R-:W-:Y:S02]  /*0580*/  UIADD3 UR18, UP0, UPT, UR6, UR12, URZ ;  /* 0x0000000c06127290 */ /* 0x000fe4000ff1e0ff */
[----:B------:R-:W-:Y:S01]  /*0590*/  UIADD3.X UR11, UPT, UPT, UR7, UR15, URZ, UP1, !UPT ;  /* 0x0000000f070b7290 */ /* 0x000fe20008ffe4ff */
[----:B------:R-:W3:Y:S01]  /*05a0*/  LDG.E R25, desc[UR16][R12.64] ;  /* 0x000000100c197981 */ /* 0x000ee2000c1e1900 */
[----:B------:R-:W-:Y:S01]  /*05b0*/  UIADD3.X UR19, UPT, UPT, UR7, UR13, URZ, UP0, !UPT ;  /* 0x0000000d07137290 */ /* 0x000fe200087fe4ff */
[----:B------:R-:W-:Y:S02]  /*05c0*/  MOV R22, UR9 ;  /* 0x0000000900167c02 */ /* 0x000fe40008000f00 */
[----:B------:R-:W-:Y:S01]  /*05d0*/  MOV R20, UR18 ;  /* 0x0000001200147c02 */ /* 0x000fe20008000f00 */
[----:B------:R-:W-:-:S02]  /*05e0*/  IMAD.U32 R23, RZ, RZ, UR11 ;  /* 0x0000000bff177e24 */ /* 0x000fc4000f8e00ff */
[----:B------:R-:W-:-:S03]  /*05f0*/  MOV R21, UR19 ;  /* 0x0000001300157c02 */ /* 0x000fc60008000f00 */
[----:B------:R-:W2:Y:S04]  /*0600*/  LDG.E R22, desc[UR16][R22.64+-0x8] ;  /* 0xfffff81016167981 */ /* 0x000ea8000c1e1900 */
[----:B------:R-:W3:Y:S01]  /*0610*/  LDG.E R20, desc[UR16][R20.64+-0x8] ;  /* 0xfffff81014147981 */ /* 0x000ee2000c1e1900 */
[----:B------:R-:W-:Y:S01]  /*0620*/  BSSY.RECONVERGENT B1, `(.L_x_78) ;  /* 0x0000011000017945 */ /* 0x000fe20003800200 */
[----:B--2---:R-:W-:Y:S01]  /*0630*/  FADD R27, R22, -R27 ;  /* 0x8000001b161b7221 */ /* 0x004fe20000000000 */
[----:B---3--:R-:W-:-:S03]  /*0640*/  FADD R26, R20, -R25 ;  /* 0x80000019141a7221 */ /* 0x008fc60000000000 */
[----:B------:R-:W-:-:S04]  /*0650*/  FMUL R25, R27, R27 ;  /* 0x0000001b1b197220 */ /* 0x000fc80000400000 */
[----:B------:R-:W-:-:S05]  /*0660*/  FFMA R10, R26, R26, R25 ;  /* 0x0000001a1a0a7223 */ /* 0x000fca0000000019 */
[----:B------:R-:W-:Y:S01]  /*0670*/  IADD3 R0, PT, PT, R10, -0xd000000, RZ ;  /* 0xf30000000a007810 */ /* 0x000fe20007ffe0ff */
[----:B------:R2:W3:Y:S03]  /*0680*/  MUFU.RSQ R25, R10 ;  /* 0x0000000a00197308 */ /* 0x0004e60000001400 */
[----:B------:R-:W-:-:S13]  /*0690*/  ISETP.GT.U32.AND P0, PT, R0, 0x727fffff, PT ;  /* 0x727fffff0000780c */ /* 0x000fda0003f04070 */
[----:B--2---:R-:W-:Y:S05]  /*06a0*/  @!P0 BRA `(.L_x_79) ;  /* 0x0000000000108947 */ /* 0x004fea0003800000 */
[----:B------:R-:W-:Y:S01]  /*06b0*/  IMAD.MOV.U32 R2, RZ, RZ, R10 ;  /* 0x000000ffff027224 */ /* 0x000fe200078e000a */
[----:B------:R-:W-:-:S07]  /*06c0*/  MOV R0, 0x6e0 ;  /* 0x000006e000007802 */ /* 0x000fce0000000f00 */
[----:B01-3--:R-:W-:Y:S05]  /*06d0*/  CALL.REL.NOINC `($__internal_2_$__cuda_sm20_sqrt_rn_f32_slowpath) ;  /* 0x0000000c002c7944 */ /* 0x00bfea0003c00000 */
[----:B------:R-:W-:Y:S05]  /*06e0*/  BRA `(.L_x_80) ;  /* 0x0000000000107947 */ /* 0x000fea0003800000 */
.L_x_79:
[----:B---3--:R-:W-:Y:S01]  /*06f0*/  FMUL.FTZ R23, R10, R25 ;  /* 0x000000190a177220 */ /* 0x008fe20000410000 */
[----:B------:R-:W-:-:S03]  /*0700*/  FMUL.FTZ R2, R25, 0.5 ;  /* 0x3f00000019027820 */ /* 0x000fc60000410000 */
[----:B------:R-:W-:-:S04]  /*0710*/  FFMA R0, -R23, R23, R10 ;  /* 0x0000001717007223 */ /* 0x000fc8000000010a */
[----:B------:R-:W-:-:S07]  /*0720*/  FFMA R23, R0, R2, R23 ;  /* 0x0000000200177223 */ /* 0x000fce0000000017 */
.L_x_80:
[----:B------:R-:W-:Y:S05]  /*0730*/  BSYNC.RECONVERGENT B1 ;  /* 0x0000000000017941 */ /* 0x000fea0003800200 */
.L_x_78:
[----:B------:R-:W-:-:S13]  /*0740*/  FSETP.GT.AND P0, PT, R23, 0.0099999997764825820923, PT ;  /* 0x3c23d70a1700780b */ /* 0x000fda0003f04000 */
[----:B------:R-:W-:Y:S05]  /*0750*/  @!P0 BRA `(.L_x_77) ;  /* 0x0000000000408947 */ /* 0x000fea0003800000 */
[-C--:B------:R-:W-:Y:S01]  /*0760*/  FMUL R0, R23, R23.reuse ;  /* 0x0000001717007220 */ /* 0x080fe20000400000 */
[----:B------:R-:W-:Y:S03]  /*0770*/  BSSY.RECONVERGENT B1, `(.L_x_81) ;  /* 0x000000c000017945 */ /* 0x000fe60003800200 */
[----:B------:R-:W-:-:S04]  /*0780*/  FMUL R22, R0, R23 ;  /* 0x0000001700167220 */ /* 0x000fc80000400000 */
[----:B------:R-:W2:Y:S08]  /*0790*/  MUFU.RCP R0, R22 ;  /* 0x0000001600007308 */ /* 0x000eb00000001000 */
[----:B------:R-:W3:Y:S01]  /*07a0*/  FCHK P0, R5, R22 ;  /* 0x0000001605007302 */ /* 0x000ee20000000000 */
[----:B--2---:R-:W-:-:S04]  /*07b0*/  FFMA R21, -R22, R0, 1 ;  /* 0x3f80000016157423 */ /* 0x004fc80000000100 */
[----:B------:R-:W-:-:S04]  /*07c0*/  FFMA R0, R0, R21, R0 ;  /* 0x0000001500007223 */ /* 0x000fc80000000000 */
[----:B------:R-:W-:-:S04]  /*07d0*/  FFMA R21, R0, 10, RZ ;  /* 0x4120000000157823 */ /* 0x000fc800000000ff */
[----:B------:R-:W-:-:S04]  /*07e0*/  FFMA R2, -R22, R21, 10 ;  /* 0x4120000016027423 */ /* 0x000fc80000000115 */
[----:B------:R-:W-:Y:S01]  /*07f0*/  FFMA R0, R0, R2, R21 ;  /* 0x0000000200007223 */ /* 0x000fe20000000015 */
[----:B---3--:R-:W-:Y:S06]  /*0800*/  @!P0 BRA `(.L_x_82) ;  /* 0x0000000000088947 */ /* 0x008fec0003800000 */
[----:B------:R-:W-:-:S07]  /*0810*/  MOV R10, 0x830 ;  /* 0x00000830000a7802 */ /* 0x000fce0000000f00 */
[----:B01----:R-:W-:Y:S05]  /*0820*/  CALL.REL.NOINC `($__internal_3_$__cuda_sm3x_div_rn_noftz_f32_slowpath) ;  /* 0x0000000c00307944 */ /* 0x003fea0003c00000 */
.L_x_82:
[----:B------:R-:W-:Y:S05]  /*0830*/  BSYNC.RECONVERGENT B1 ;  /* 0x0000000000017941 */ /* 0x000fea0003800200 */
.L_x_81:
[-C--:B------:R-:W-:Y:S01]  /*0840*/  FFMA R9, R26, R0.reuse, R9 ;  /* 0x000000001a097223 */ /* 0x080fe20000000009 */
[----:B------:R-:W-:-:S07]  /*0850*/  FFMA R8, R27, R0, R8 ;  /* 0x000000001b087223 */ /* 0x000fce0000000008 */
.L_x_77:
[----:B------:R-:W-:Y:S05]  /*0860*/  BSYNC.RECONVERGENT B0 ;  /* 0x0000000000007941 */ /* 0x000fea0003800200 */
.L_x_76:
        /* <DEDUP_REMOVED lines=11> */
[----:B------:R-:W-:Y:S02]  /*0920*/  MOV R20, UR9 ;  /* 0x0000000900147c02 */ /* 0x000fe40008000f00 */
[----:B------:R-:W-:Y:S01]  /*0930*/  MOV R23, UR19 ;  /* 0x0000001300177c02 */ /* 0x000fe20008000f00 */
[----:B------:R-:W-:-:S04]  /*0940*/  IMAD.U32 R21, RZ, RZ, UR11 ;  /* 0x0000000bff157e24 */ /* 0x000fc8000f8e00ff */
        /* <DEDUP_REMOVED lines=11> */
[----:B------:R-:W-:Y:S02]  /*0a00*/  MOV R2, R10 ;  /* 0x0000000a00027202 */ /* 0x000fe40000000f00 */
[----:B------:R-:W-:-:S07]  /*0a10*/  MOV R0, 0xa30 ;  /* 0x00000a3000007802 */ /* 0x000fce0000000f00 */
[----:B01-3--:R-:W-:Y:S05]  /*0a20*/  CALL.REL.NOINC `($__internal_2_$__cuda_sm20_sqrt_rn_f32_slowpath) ;  /* 0x0000000800587944 */ /* 0x00bfea0003c00000 */
[----:B------:R-:W-:Y:S05]  /*0a30*/  BRA `(.L_x_87) ;  /* 0x0000000000107947 */ /* 0x000fea0003800000 */
.L_x_86:
[----:B---3--:R-:W-:Y:S01]  /*0a40*/  FMUL.FTZ R23, R10, R25 ;  /* 0x000000190a177220 */ /* 0x008fe20000410000 */
[----:B------:R-:W-:-:S03]  /*0a50*/  FMUL.FTZ R2, R25, 0.5 ;  /* 0x3f00000019027820 */ /* 0x000fc60000410000 */
[----:B------:R-:W-:-:S04]  /*0a60*/  FFMA R0, -R23, R23, R10 ;  /* 0x0000001717007223 */ /* 0x000fc8000000010a */
[----:B------:R-:W-:-:S07]  /*0a70*/  FFMA R23, R0, R2, R23 ;  /* 0x0000000200177223 */ /* 0x000fce0000000017 */
.L_x_87:
[----:B------:R-:W-:Y:S05]  /*0a80*/  BSYNC.RECONVERGENT B1 ;  /* 0x0000000000017941 */ /* 0x000fea0003800200 */
.L_x_85:
        /* <DEDUP_REMOVED lines=15> */
.L_x_89:
[----:B------:R-:W-:Y:S05]  /*0b80*/  BSYNC.RECONVERGENT B1 ;  /* 0x0000000000017941 */ /* 0x000fea0003800200 */
.L_x_88:
[-C--:B------:R-:W-:Y:S01]  /*0b90*/  FFMA R9, R26, R0.reuse, R9 ;  /* 0x000000001a097223 */ /* 0x080fe20000000009 */
[----:B------:R-:W-:-:S07]  /*0ba0*/  FFMA R8, R27, R0, R8 ;  /* 0x000000001b087223 */ /* 0x000fce0000000008 */
.L_x_84:
[----:B------:R-:W-:Y:S05]  /*0bb0*/  BSYNC.RECONVERGENT B0 ;  /* 0x0000000000007941 */ /* 0x000fea0003800200 */
.L_x_83:
        /* <DEDUP_REMOVED lines=10> */
[----:B------:R-:W-:Y:S01]  /*0c60*/  MOV R22, UR18 ;  /* 0x0000001200167c02 */ /* 0x000fe20008000f00 */
[----:B------:R-:W-:Y:S02]  /*0c70*/  IMAD.U32 R20, RZ, RZ, UR9 ;  /* 0x00000009ff147e24 */ /* 0x000fe4000f8e00ff */
[----:B------:R-:W-:-:S02]  /*0c80*/  MOV R23, UR19 ;  /* 0x0000001300177c02 */ /* 0x000fc40008000f00 */
        /* <DEDUP_REMOVED lines=16> */
.L_x_93:
[----:B---3--:R-:W-:Y:S01]  /*0d90*/  FMUL.FTZ R23, R10, R25 ;  /* 0x000000190a177220 */ /* 0x008fe20000410000 */
[----:B------:R-:W-:-:S03]  /*0da0*/  FMUL.FTZ R2, R25, 0.5 ;  /* 0x3f00000019027820 */ /* 0x000fc60000410000 */
[----:B------:R-:W-:-:S04]  /*0db0*/  FFMA R0, -R23, R23, R10 ;  /* 0x0000001717007223 */ /* 0x000fc8000000010a */
[----:B------:R-:W-:-:S07]  /*0dc0*/  FFMA R23, R0, R2, R23 ;  /* 0x0000000200177223 */ /* 0x000fce0000000017 */
.L_x_94:
[----:B------:R-:W-:Y:S05]  /*0dd0*/  BSYNC.RECONVERGENT B1 ;  /* 0x0000000000017941 */ /* 0x000fea0003800200 */
.L_x_92:
        /* <DEDUP_REMOVED lines=15> */
.L_x_96:
[----:B------:R-:W-:Y:S05]  /*0ed0*/  BSYNC.RECONVERGENT B1 ;  /* 0x0000000000017941 */ /* 0x000fea0003800200 */
.L_x_95:
[-C--:B------:R-:W-:Y:S01]  /*0ee0*/  FFMA R9, R26, R0.reuse, R9 ;  /* 0x000000001a097223 */ /* 0x080fe20000000009 */
[----:B------:R-:W-:-:S07]  /*0ef0*/  FFMA R8, R27, R0, R8 ;  /* 0x000000001b087223 */ /* 0x000fce0000000008 */
.L_x_91:
[----:B------:R-:W-:Y:S05]  /*0f00*/  BSYNC.RECONVERGENT B0 ;  /* 0x0000000000007941 */ /* 0x000fea0003800200 */
.L_x_90:
[----:B------:R-:W-:Y:S01]  /*0f10*/  UIADD3 UR4, UPT, UPT, UR4, 0x4, URZ ;  /* 0x0000000404047890 */ /* 0x000fe2000fffe0ff */
[----:B------:R-:W-:Y:S01]  /*0f20*/  IADD3 R3, PT, PT, R3, 0x4, RZ ;  /* 0x0000000403037810 */ /* 0x000fe20007ffe0ff */
[----:B------:R-:W-:Y:S01]  /*0f30*/  UIADD3 UR6, UP0, UPT, UR6, 0x10, URZ ;  /* 0x0000001006067890 */ /* 0x000fe2000ff1e0ff */
[----:B------:R-:W-:-:S03]  /*0f40*/  VIADD R4, R4, 0x4 ;  /* 0x0000000404047836 */ /* 0x000fc60000000000 */
[----:B------:R-:W-:Y:S01]  /*0f50*/  ISETP.NE.AND P0, PT, R6, UR4, PT ;  /* 0x0000000406007c0c */ /* 0x000fe2000bf05270 */
[----:B------:R-:W-:-:S12]  /*0f60*/  UIADD3.X UR7, UPT, UPT, URZ, UR7, URZ, UP0, !UPT ;  /* 0x00000007ff077290 */ /* 0x000fd800087fe4ff */
[----:B------:R-:W-:Y:S05]  /*0f70*/  @P0 BRA `(.L_x_97) ;  /* 0xfffffff000b00947 */ /* 0x000fea000383ffff */
.L_x_68:
[----:B------:R-:W-:-:S09]  /*0f80*/  UISETP.NE.AND UP0, UPT, UR10, URZ, UPT ;  /* 0x000000ff0a00728c */ /* 0x000fd2000bf05270 */
[----:B------:R-:W-:Y:S05]  /*0f90*/  BRA.U !UP0, `(.L_x_67) ;  /* 0x0000000108e07547 */ /* 0x000fea000b800000 */
[----:B-1----:R-:W1:Y:S01]  /*0fa0*/  LDC.64 R18, c[0x0][0x380] ;  /* 0x0000e000ff127b82 */ /* 0x002e620000000a00 */
[C---:B------:R-:W-:Y:S01]  /*0fb0*/  IADD3 R11, PT, PT, R6.reuse, -UR5, -R11 ;  /* 0x80000005060b7c10 */ /* 0x040fe2000fffe80b */
[----:B------:R-:W-:Y:S01]  /*0fc0*/  UIADD3 UR4, UPT, UPT, -UR10, URZ, URZ ;  /* 0x000000ff0a047290 */ /* 0x000fe2000fffe1ff */
[----:B------:R-:W-:-:S05]  /*0fd0*/  IADD3 R6, PT, PT, R6, UR8, RZ ;  /* 0x0000000806067c10 */ /* 0x000fca000fffe0ff */
[----:B0-----:R-:W0:Y:S06]  /*0fe0*/  LDC.64 R16, c[0x0][0x388] ;  /* 0x0000e200ff107b82 */ /* 0x001e2c0000000a00 */
.L_x_105:
[----:B------:R-:W-:Y:S01]  /*0ff0*/  ISETP.NE.AND P0, PT, R11, RZ, PT ;  /* 0x000000ff0b00720c */ /* 0x000fe20003f05270 */
[----:B------:R-:W-:Y:S01]  /*1000*/  UIADD3 UR4, UPT, UPT, UR4, 0x1, URZ ;  /* 0x0000000104047890 */ /* 0x000fe2000fffe0ff */
[----:B------:R-:W-:Y:S03]  /*1010*/  BSSY.RECONVERGENT B0, `(.L_x_98) ;  /* 0x000002d000007945 */ /* 0x000fe60003800200 */
[----:B------:R-:W-:-:S08]  /*1020*/  UISETP.NE.AND UP0, UPT, UR4, URZ, UPT ;  /* 0x000000ff0400728c */ /* 0x000fd0000bf05270 */
[----:B------:R-:W-:Y:S05]  /*1030*/  @!P0 BRA `(.L_x_99) ;  /* 0x0000000000a88947 */ /* 0x000fea0003800000 */
[C---:B0-----:R-:W-:Y:S01]  /*1040*/  IMAD.WIDE R22, R6.reuse, 0x4, R16 ;  /* 0x0000000406167825 */ /* 0x041fe200078e0210 */
[----:B------:R-:W2:Y:S03]  /*1050*/  LDG.E R0, desc[UR16][R14.64] ;  /* 0x000000100e007981 */ /* 0x000ea6000c1e1900 */
[----:B-1----:R-:W-:Y:S01]  /*1060*/  IMAD.WIDE R20, R6, 0x4, R18 ;  /* 0x0000000406147825 */ /* 0x002fe200078e0212 */
[----:B------:R-:W2:Y:S04]  /*1070*/  LDG.E R3, desc[UR16][R22.64] ;  /* 0x0000001016037981 */ /* 0x000ea8000c1e1900 */
[----:B------:R-:W3:Y:S04]  /*1080*/  LDG.E R4, desc[UR16][R20.64] ;  /* 0x0000001014047981 */ /* 0x000ee8000c1e1900 */
[----:B------:R-:W3:Y:S01]  /*1090*/  LDG.E R25, desc[UR16][R12.64] ;  /* 0x000000100c197981 */ /* 0x000ee2000c1e1900 */
[----:B------:R-:W-:Y:S01]  /*10a0*/  BSSY.RECONVERGENT B1, `(.L_x_100) ;  /* 0x0000011000017945 */ /* 0x000fe20003800200 */
[----:B--2---:R-:W-:Y:S01]  /*10b0*/  FADD R3, R3, -R0 ;  /* 0x8000000003037221 */ /* 0x004fe20000000000 */
[----:B---3--:R-:W-:-:S03]  /*10c0*/  FADD R4, R4, -R25 ;  /* 0x8000001904047221 */ /* 0x008fc60000000000 */
        /* <DEDUP_REMOVED lines=8> */
[----:B-1----:R-:W-:Y:S05]  /*1150*/  CALL.REL.NOINC `($__internal_2_$__cuda_sm20_sqrt_rn_f32_slowpath) ;  /* 0x00000000008c7944 */ /* 0x002fea0003c00000 */
[----:B------:R-:W-:Y:S05]  /*1160*/  BRA `(.L_x_102) ;  /* 0x0000000000107947 */ /* 0x000fea0003800000 */
.L_x_101:
[----:B-1----:R-:W-:Y:S01]  /*1170*/  FMUL.FTZ R23, R10, R25 ;  /* 0x000000190a177220 */ /* 0x002fe20000410000 */
[----:B------:R-:W-:-:S03]  /*1180*/  FMUL.FTZ R2, R25, 0.5 ;  /* 0x3f00000019027820 */ /* 0x000fc60000410000 */
[----:B------:R-:W-:-:S04]  /*1190*/  FFMA R0, -R23, R23, R10 ;  /* 0x0000001717007223 */ /* 0x000fc8000000010a */
[----:B------:R-:W-:-:S07]  /*11a0*/  FFMA R23, R0, R2, R23 ;  /* 0x0000000200177223 */ /* 0x000fce0000000017 */
.L_x_102:
[----:B------:R-:W-:Y:S05]  /*11b0*/  BSYNC.RECONVERGENT B1 ;  /* 0x0000000000017941 */ /* 0x000fea0003800200 */
.L_x_100:
        /* <DEDUP_REMOVED lines=15> */
.L_x_104:
[----:B------:R-:W-:Y:S05]  /*12b0*/  BSYNC.RECONVERGENT B1 ;  /* 0x0000000000017941 */ /* 0x000fea0003800200 */
.L_x_103:
[-C--:B------:R-:W-:Y:S01]  /*12c0*/  FFMA R9, R4, R0.reuse, R9 ;  /* 0x0000000004097223 */ /* 0x080fe20000000009 */
[----:B------:R-:W-:-:S07]  /*12d0*/  FFMA R8, R3, R0, R8 ;  /* 0x0000000003087223 */ /* 0x000fce0000000008 */
.L_x_99:
[----:B------:R-:W-:Y:S05]  /*12e0*/  BSYNC.RECONVERGENT B0 ;  /* 0x0000000000007941 */ /* 0x000fea0003800200 */
.L_x_98:
[----:B------:R-:W-:Y:S01]  /*12f0*/  IADD3 R6, PT, PT, R6, 0x1, RZ ;  /* 0x0000000106067810 */ /* 0x000fe20007ffe0ff */
[----:B------:R-:W-:Y:S01]  /*1300*/  VIADD R11, R11, 0x1 ;  /* 0x000000010b0b7836 */ /* 0x000fe20000000000 */
[----:B------:R-:W-:Y:S06]  /*1310*/  BRA.U UP0, `(.L_x_105) ;  /* 0xfffffffd00347547 */ /* 0x000fec000b83ffff */
.L_x_67:
[----:B------:R-:W2:Y:S08]  /*1320*/  LDC.64 R2, c[0x0][0x390] ;  /* 0x0000e400ff027b82 */ /* 0x000eb00000000a00 */
[----:B------:R-:W3:Y:S01]  /*1330*/  LDC.64 R4, c[0x0][0x398] ;  /* 0x0000e600ff047b82 */ /* 0x000ee20000000a00 */
[----:B--2---:R-:W-:-:S05]  /*1340*/  IMAD.WIDE R2, R7, 0x4, R2 ;  /* 0x0000000407027825 */ /* 0x004fca00078e0202 */
[----:B------:R-:W-:Y:S01]  /*1350*/  STG.E desc[UR16][R2.64], R9 ;  /* 0x0000000902007986 */ /* 0x000fe2000c101910 */
[----:B---3--:R-:W-:-:S05]  /*1360*/  IMAD.WIDE R4, R7, 0x4, R4 ;  /* 0x0000000407047825 */ /* 0x008fca00078e0204 */
[----:B------:R-:W-:Y:S01]  /*1370*/  STG.E desc[UR16][R4.64], R8 ;  /* 0x0000000804007986 */ /* 0x000fe2000c101910 */
[----:B------:R-:W-:Y:S05]  /*1380*/  EXIT ;  /* 0x000000000000794d */ /* 0x000fea0003800000 */
        .weak           $__internal_2_$__cuda_sm20_sqrt_rn_f32_slowpath
        .type           $__internal_2_$__cuda_sm20_sqrt_rn_f32_slowpath,@function
        .size           $__internal_2_$__cuda_sm20_sqrt_rn_f32_slowpath,($__internal_3_$__cuda_sm3x_div_rn_noftz_f32_slowpath - $__internal_2_$__cuda_sm20_sqrt_rn_f32_slowpath)
$__internal_2_$__cuda_sm20_sqrt_rn_f32_slowpath:
        /* <DEDUP_REMOVED lines=10> */
[----:B------:R-:W-:-:S04]  /*1430*/  @P0 FFMA R22, R2, 1.84467440737095516160e+19, RZ ;  /* 0x5f80000002160823 */ /* 0x000fc800000000ff */
[----:B------:R-:W0:Y:S02]  /*1440*/  @P0 MUFU.RSQ R23, R22 ;  /* 0x0000001600170308 */ /* 0x000e240000001400 */
[----:B0-----:R-:W-:Y:S01]  /*1450*/  @P0 FMUL.FTZ R21, R22, R23 ;  /* 0x0000001716150220 */ /* 0x001fe20000410000 */
[----:B------:R-:W-:Y:S01]  /*1460*/  @P0 FMUL.FTZ R10, R23, 0.5 ;  /* 0x3f000000170a0820 */ /* 0x000fe20000410000 */
[----:B------:R-:W-:Y:S02]  /*1470*/  @!P0 MOV R23, R2 ;  /* 0x0000000200178202 */ /* 0x000fe40000000f00 */
[----:B------:R-:W-:-:S04]  /*1480*/  @P0 FADD.FTZ R20, -R21, -RZ ;  /* 0x800000ff15140221 */ /* 0x000fc80000010100 */
[----:B------:R-:W-:-:S04]  /*1490*/  @P0 FFMA R20, R21, R20, R22 ;  /* 0x0000001415140223 */ /* 0x000fc80000000016 */
[----:B------:R-:W-:-:S04]  /*14a0*/  @P0 FFMA R10, R20, R10, R21 ;  /* 0x0000000a140a0223 */ /* 0x000fc80000000015 */
[----:B------:R-:W-:-:S07]  /*14b0*/  @P0 FMUL.FTZ R23, R10, 2.3283064365386962891e-10 ;  /* 0x2f8000000a170820 */ /* 0x000fce0000410000 */
.L_x_106:
[----:B------:R-:W-:Y:S01]  /*14c0*/  MOV R20, R0 ;  /* 0x0000000000147202 */ /* 0x000fe20000000f00 */
[----:B------:R-:W-:-:S04]  /*14d0*/  IMAD.MOV.U32 R21, RZ, RZ, 0x0 ;  /* 0x00000000ff157424 */ /* 0x000fc800078e00ff */
[----:B------:R-:W-:Y:S05]  /*14e0*/  RET.REL.NODEC R20 `(_Z16Acceleration_GPUPfS_S_S_ii) ;  /* 0xffffffe814c47950 */ /* 0x000fea0003c3ffff */
        .weak           $__internal_3_$__cuda_sm3x_div_rn_noftz_f32_slowpath
        .type           $__internal_3_$__cuda_sm3x_div_rn_noftz_f32_slowpath,@function
        .size           $__internal_3_$__cuda_sm3x_div_rn_noftz_f32_slowpath,(.L_x_122 - $__internal_3_$__cuda_sm3x_div_rn_noftz_f32_slowpath)
$__internal_3_$__cuda_sm3x_div_rn_noftz_f32_slowpath:
[----:B------:R-:W-:Y:S01]  /*14f0*/  SHF.R.U32.HI R2, RZ, 0x17, R22 ;  /* 0x00000017ff027819 */ /* 0x000fe20000011616 */
[----:B------:R-:W-:Y:S01]  /*1500*/  BSSY.RECONVERGENT B2, `(.L_x_107) ;  /* 0x0000064000027945 */ /* 0x000fe20003800200 */
[----:B------:R-:W-:Y:S01]  /*1510*/  SHF.R.U32.HI R25, RZ, 0x17, R5 ;  /* 0x00000017ff197819 */ /* 0x000fe20000011605 */
[----:B------:R-:W-:Y:S01]  /*1520*/  HFMA2 R0, -RZ, RZ, 2.5625, 0 ;  /* 0x41200000ff007431 */ /* 0x000fe200000001ff */
[----:B------:R-:W-:Y:S02]  /*1530*/  LOP3.LUT R2, R2, 0xff, RZ, 0xc0, !PT ;  /* 0x000000ff02027812 */ /* 0x000fe400078ec0ff */
[----:B------:R-:W-:Y:S02]  /*1540*/  LOP3.LUT R25, R25, 0xff, RZ, 0xc0, !PT ;  /* 0x000000ff19197812 */ /* 0x000fe400078ec0ff */
[----:B------:R-:W-:Y:S02]  /*1550*/  IADD3 R21, PT, PT, R2, -0x1, RZ ;  /* 0xffffffff02157810 */ /* 0x000fe40007ffe0ff */
[----:B------:R-:W-:-:S02]  /*1560*/  IADD3 R23, PT, PT, R25, -0x1, RZ ;  /* 0xffffffff19177810 */ /* 0x000fc40007ffe0ff */
[----:B------:R-:W-:-:S04]  /*1570*/  ISETP.GT.U32.AND P0, PT, R21, 0xfd, PT ;  /* 0x000000fd1500780c */ /* 0x000fc80003f04070 */
[----:B------:R-:W-:-:S13]  /*1580*/  ISETP.GT.U32.OR P0, PT, R23, 0xfd, P0 ;  /* 0x000000fd1700780c */ /* 0x000fda0000704470 */
[----:B------:R-:W-:Y:S01]  /*1590*/  @!P0 MOV R20, RZ ;  /* 0x000000ff00148202 */ /* 0x000fe20000000f00 */
[----:B------:R-:W-:Y:S06]  /*15a0*/  @!P0 BRA `(.L_x_108) ;  /* 0x0000000000608947 */ /* 0x000fec0003800000 */
[----:B------:R-:W-:Y:S01]  /*15b0*/  IMAD.MOV.U32 R29, RZ, RZ, 0x41200000 ;  /* 0x41200000ff1d7424 */ /* 0x000fe200078e00ff */
        /* <DEDUP_REMOVED lines=23> */
.L_x_108:
[----:B------:R-:W-:Y:S01]  /*1730*/  LEA R21, R2, 0xc0800000, 0x17 ;  /* 0xc080000002157811 */ /* 0x000fe200078eb8ff */
[----:B------:R-:W-:Y:S01]  /*1740*/  VIADD R25, R25, 0xffffff81 ;  /* 0xffffff8119197836 */ /* 0x000fe20000000000 */
[----:B------:R-:W-:Y:S02]  /*1750*/  BSSY.RECONVERGENT B3, `(.L_x_113) ;  /* 0x0000035000037945 */ /* 0x000fe40003800200 */
[----:B------:R-:W-:Y:S01]  /*1760*/  IADD3 R28, PT, PT, -R21, R22, RZ ;  /* 0x00000016151c7210 */ /* 0x000fe20007ffe1ff */
[C---:B------:R-:W-:Y:S01]  /*1770*/  IMAD R0, R25.reuse, -0x800000, R0 ;  /* 0xff80000019007824 */ /* 0x040fe200078e0200 */
[----:B------:R-:W-:Y:S02]  /*1780*/  IADD3 R25, PT, PT, R25, 0x7f, -R2 ;  /* 0x0000007f19197810 */ /* 0x000fe40007ffe802 */
        /* <DEDUP_REMOVED lines=30> */
[----:B------:R-:W-:Y:S01]  /*1970*/  ISETP.NE.AND P1, PT, R2, RZ, PT ;  /* 0x000000ff0200720c */ /* 0x000fe20003f25270 */
[----:B------:R-:W-:Y:S01]  /*1980*/  IMAD.MOV R2, RZ, RZ, -R2 ;  /* 0x000000ffff027224 */ /* 0x000fe200078e0a02 */
[----:B------:R-:W-:-:S02]  /*1990*/  SHF.L.U32 R21, R20, R21, RZ ;  /* 0x0000001514157219 */ /* 0x000fc400000006ff */
[----:B------:R-:W-:Y:S02]  /*19a0*/  FSETP.NEU.FTZ.AND P0, PT, R22, R23, PT ;  /* 0x000000171600720b */ /* 0x000fe40003f1d000 */
[----:B------:R-:W-:Y:S02]  /*19b0*/  SEL R23, R2, RZ, P2 ;  /* 0x000000ff02177207 */ /* 0x000fe40001000000 */
[----:B------:R-:W-:Y:S02]  /*19c0*/  ISETP.NE.AND P1, PT, R21, RZ, P1 ;  /* 0x000000ff1500720c */ /* 0x000fe40000f25270 */
[----:B------:R-:W-:Y:S02]  /*19d0*/  SHF.R.U32.HI R21, RZ, R23, R20 ;  /* 0x00000017ff157219 */ /* 0x000fe40000011614 */
[----:B------:R-:W-:Y:S02]  /*19e0*/  PLOP3.LUT P0, PT, P0, P1, PT, 0xf8, 0x8f ;  /* 0x00000000008f781c */ /* 0x000fe40000703f70 */
[----:B------:R-:W-:-:S02]  /*19f0*/  SHF.R.U32.HI R20, RZ, 0x1, R21 ;  /* 0x00000001ff147819 */ /* 0x000fc40000011615 */
[----:B------:R-:W-:-:S04]  /*1a00*/  SEL R23, RZ, 0x1, !P0 ;  /* 0x00000001ff177807 */ /* 0x000fc80004000000 */
[----:B------:R-:W-:-:S04]  /*1a10*/  LOP3.LUT R2, R23, 0x1, R20, 0xf8, !PT ;  /* 0x0000000117027812 */ /* 0x000fc800078ef814 */
[----:B------:R-:W-:-:S04]  /*1a20*/  LOP3.LUT R21, R2, R21, RZ, 0xc0, !PT ;  /* 0x0000001502157212 */ /* 0x000fc800078ec0ff */
[----:B------:R-:W-:-:S04]  /*1a30*/  IADD3 R21, PT, PT, R20, R21, RZ ;  /* 0x0000001514157210 */ /* 0x000fc80007ffe0ff */
[----:B------:R-:W-:Y:S01]  /*1a40*/  LOP3.LUT R0, R21, R0, RZ, 0xfc, !PT ;  /* 0x0000000015007212 */ /* 0x000fe200078efcff */
[----:B------:R-:W-:Y:S06]  /*1a50*/  BRA `(.L_x_116) ;  /* 0x0000000000107947 */ /* 0x000fec0003800000 */
.L_x_115:
[----:B------:R-:W-:-:S04]  /*1a60*/  LOP3.LUT R0, R0, 0x80000000, RZ, 0xc0, !PT ;  /* 0x8000000000007812 */ /* 0x000fc800078ec0ff */
[----:B------:R-:W-:Y:S01]  /*1a70*/  LOP3.LUT R0, R0, 0x7f800000, RZ, 0xfc, !PT ;  /* 0x7f80000000007812 */ /* 0x000fe200078efcff */
[----:B------:R-:W-:Y:S06]  /*1a80*/  BRA `(.L_x_116) ;  /* 0x0000000000047947 */ /* 0x000fec0003800000 */
.L_x_114:
[----:B------:R-:W-:-:S07]  /*1a90*/  LEA R0, R25, R0, 0x17 ;  /* 0x0000000019007211 */ /* 0x000fce00078eb8ff */
.L_x_116:
[----:B------:R-:W-:Y:S05]  /*1aa0*/  BSYNC.RECONVERGENT B3 ;  /* 0x0000000000037941 */ /* 0x000fea0003800200 */
.L_x_113:
[----:B------:R-:W-:Y:S05]  /*1ab0*/  BRA `(.L_x_117) ;  /* 0x0000000000207947 */ /* 0x000fea0003800000 */
.L_x_112:
[----:B------:R-:W-:-:S04]  /*1ac0*/  LOP3.LUT R0, R22, 0x80000000, R0, 0x48, !PT ;  /* 0x8000000016007812 */ /* 0x000fc800078e4800 */
[----:B------:R-:W-:Y:S01]  /*1ad0*/  LOP3.LUT R0, R0, 0x7f800000, RZ, 0xfc, !PT ;  /* 0x7f80000000007812 */ /* 0x000fe200078efcff */
[----:B------:R-:W-:Y:S06]  /*1ae0*/  BRA `(.L_x_117) ;  /* 0x0000000000147947 */ /* 0x000fec0003800000 */
.L_x_111:
[----:B------:R-:W-:Y:S01]  /*1af0*/  LOP3.LUT R0, R22, 0x80000000, R0, 0x48, !PT ;  /* 0x8000000016007812 */ /* 0x000fe200078e4800 */
[----:B------:R-:W-:Y:S06]  /*1b00*/  BRA `(.L_x_117) ;  /* 0x00000000000c7947 */ /* 0x000fec0003800000 */
.L_x_110:
[----:B------:R-:W0:Y:S01]  /*1b10*/  MUFU.RSQ R0, -QNAN ;  /* 0xffc0000000007908 */ /* 0x000e220000001400 */
[----:B------:R-:W-:Y:S05]  /*1b20*/  BRA `(.L_x_117) ;  /* 0x0000000000047947 */ /* 0x000fea0003800000 */
.L_x_109:
[----:B------:R-:W-:-:S07]  /*1b30*/  FADD.FTZ R0, R29, R22 ;  /* 0x000000161d007221 */ /* 0x000fce0000010000 */
.L_x_117:
[----:B------:R-:W-:Y:S05]  /*1b40*/  BSYNC.RECONVERGENT B2 ;  /* 0x0000000000027941 */ /* 0x000fea0003800200 */
.L_x_107:
[----:B------:R-:W-:Y:S01]  /*1b50*/  HFMA2 R21, -RZ, RZ, 0, 0 ;  /* 0x00000000ff157431 */ /* 0x000fe200000001ff */
[----:B------:R-:W-:-:S04]  /*1b60*/  MOV R20, R10 ;  /* 0x0000000a00147202 */ /* 0x000fc80000000f00 */
[----:B0-----:R-:W-:Y:S05]  /*1b70*/  RET.REL.NODEC R20 `(_Z16Acceleration_GPUPfS_S_S_ii) ;  /* 0xffffffe414207950 */ /* 0x001fea0003c3ffff */
.L_x_118:
        /* <DEDUP_REMOVED lines=16> */
.L_x_122:


//--------------------- .nv.shared.reserved.0     --------------------------
	.section	.nv.shared.reserved.0,"aw",@nobits
	.weak		__nv_reservedSMEM_offset_0_alias
	.size		__nv_reservedSMEM_offset_0_alias, 0, 64
	.other		__nv_reservedSMEM_offset_0_alias,@"STO_CUDA_RESERVED_SHARED STV_DEFAULT"
__nv_reservedSMEM_offset_0_alias:
	.zero		0
	.zero		64


//--------------------- .nv.shared._Z19Acceleration_SharedPfS_S_S_iii --------------------------
	.section	.nv.shared._Z19Acceleration_SharedPfS_S_S_iii,"aw",@nobits
	.sectionflags	@""
	.align	4
.nv.shared._Z19Acceleration_SharedPfS_S_S_iii:
	.zero		3072


//--------------------- .nv.constant0._Z12Position_GPUPfS_S_S_S_S_fii --------------------------
	.section	.nv.constant0._Z12Position_GPUPfS_S_S_S_S_fii,"a",@progbits
	.sectionflags	@""
	.align	4
.nv.constant0._Z12Position_GPUPfS_S_S_S_S_fii:
	.zero		956


//--------------------- .nv.constant0._Z19Acceleration_SharedPfS_S_S_iii --------------------------
	.section	.nv.constant0._Z19Acceleration_SharedPfS_S_S_iii,"a",@progbits
	.sectionflags	@""
	.align	4
.nv.constant0._Z19Acceleration_SharedPfS_S_S_iii:
	.zero		940


//--------------------- .nv.constant0._Z16Acceleration_GPUPfS_S_S_ii --------------------------
	.section	.nv.constant0._Z16Acceleration_GPUPfS_S_S_ii,"a",@progbits
	.sectionflags	@""
	.align	4
.nv.constant0._Z16Acceleration_GPUPfS_S_S_ii:
	.zero		936


//--------------------- SYMBOLS --------------------------

	.type		.nv.reservedSmem.offset0,@object
	.size		.nv.reservedSmem.offset0,0x4
	.type		.nv.reservedSmem.cap,@object
	.size		.nv.reservedSmem.cap,0x4
